	.target	sm_100a

	.elftype	@"ET_EXEC"


//--------------------- .note.nv.tkinfo           --------------------------
	.section	.note.nv.tkinfo,"",@"SHT_NOTE"
	.sectionflags	@"SHF_NOTE_NV_TKINFO"
	.tkinfo
        /*0018*/ 	.word	0x00000081
        /*0030*/ 	.string	""
        /*0030*/ 	.string	"ptxas-blackwell"
        /*0030*/ 	.string	"Cuda compilation tools, release 12.9, V12.9.86"
        /*0030*/ 	.string	"Build cuda_12.9.r12.9/compiler.36037853_0"
        /*0030*/ 	.string	"-v  -suppress-debug-info  -lineinfo  -arch sm_100a "



//--------------------- .note.nv.cuver            --------------------------
	.section	.note.nv.cuver,"",@"SHT_NOTE"
	.sectionflags	@"SHF_NOTE_NV_CUVER"
        /*0018*/ 	.short	0x0001
        /*001a*/ 	.short	0x0064
        /*001c*/ 	.short	0x0001
        /*001e*/ 	.short	0x0000
        /*0020*/ 	.short	0x0001
        /*0022*/ 	.short	0x0000


//--------------------- .nv.info                  --------------------------
	.section	.nv.info,"",@"SHT_CUDA_INFO"
	.align	4


	//----- nvinfo : EIATTR_REGCOUNT
	.align		4
        /*0000*/ 	.byte	0x04, 0x2f
        /*0002*/ 	.short	(.L_4 - .L_3)
	.align		4
.L_3:
        /*0004*/ 	.word	index@(gluon_tcgen05)
        /*0008*/ 	.word	0x00000027


	//----- nvinfo : EIATTR_FRAME_SIZE
	.align		4
.L_4:
        /*000c*/ 	.byte	0x04, 0x11
        /*000e*/ 	.short	(.L_6 - .L_5)
	.align		4
.L_5:
        /*0010*/ 	.word	index@($__internal_2_$__cuda_sm10x_tcgen05_guardrail_trap_unallocated_columns_being_dealloced)
        /*0014*/ 	.word	0x00000000


	//----- nvinfo : EIATTR_FRAME_SIZE
	.align		4
.L_6:
        /*0018*/ 	.byte	0x04, 0x11
        /*001a*/ 	.short	(.L_8 - .L_7)
	.align		4
.L_7:
        /*001c*/ 	.word	index@($__internal_1_$__cuda_sm10x_tcgen05_guardrail_trap_phase_invalid_during_alloc)
        /*0020*/ 	.word	0x00000000


	//----- nvinfo : EIATTR_FRAME_SIZE
	.align		4
.L_8:
        /*0024*/ 	.byte	0x04, 0x11
        /*0026*/ 	.short	(.L_10 - .L_9)
	.align		4
.L_9:
        /*0028*/ 	.word	index@($__internal_0_$__cuda_sm10x_tcgen05_guardrail_trap_col_being_dealloced_not_returned_by_alloc)
        /*002c*/ 	.word	0x00000000


	//----- nvinfo : EIATTR_FRAME_SIZE
	.align		4
.L_10:
        /*0030*/ 	.byte	0x04, 0x11
        /*0032*/ 	.short	(.L_12 - .L_11)
	.align		4
.L_11:
        /*0034*/ 	.word	index@(gluon_tcgen05)
        /*0038*/ 	.word	0x00000000


	//----- nvinfo : EIATTR_MIN_STACK_SIZE
	.align		4
.L_12:
        /*003c*/ 	.byte	0x04, 0x12
        /*003e*/ 	.short	(.L_14 - .L_13)
	.align		4
.L_13:
        /*0040*/ 	.word	index@(gluon_tcgen05)
        /*0044*/ 	.word	0x00000000
.L_14:


//--------------------- .nv.info.gluon_tcgen05    --------------------------
	.section	.nv.info.gluon_tcgen05,"",@"SHT_CUDA_INFO"
	.sectionflags	@""
	.align	4


	//----- nvinfo : EIATTR_CUDA_API_VERSION
	.align		4
        /*0000*/ 	.byte	0x04, 0x37
        /*0002*/ 	.short	(.L_16 - .L_15)
.L_15:
        /*0004*/ 	.word	0x00000081


	//----- nvinfo : EIATTR_KPARAM_INFO
	.align		4
.L_16:
        /*0008*/ 	.byte	0x04, 0x17
        /*000a*/ 	.short	(.L_18 - .L_17)
.L_17:
        /*000c*/ 	.word	0x00000000
        /*0010*/ 	.short	0x000a
        /*0012*/ 	.short	0x0048
        /*0014*/ 	.byte	0x00, 0xf4, 0x21, 0x00


	//----- nvinfo : EIATTR_KPARAM_INFO
	.align		4
.L_18:
        /*0018*/ 	.byte	0x04, 0x17
        /*001a*/ 	.short	(.L_20 - .L_19)
.L_19:
        /*001c*/ 	.word	0x00000000
        /*0020*/ 	.short	0x0009
        /*0022*/ 	.short	0x0040
        /*0024*/ 	.byte	0x00, 0xf4, 0x21, 0x00


	//----- nvinfo : EIATTR_KPARAM_INFO
	.align		4
.L_20:
        /*0028*/ 	.byte	0x04, 0x17
        /*002a*/ 	.short	(.L_22 - .L_21)
.L_21:
        /*002c*/ 	.word	0x00000000
        /*0030*/ 	.short	0x0008
        /*0032*/ 	.short	0x0038
        /*0034*/ 	.byte	0x00, 0xf0, 0x21, 0x00


	//----- nvinfo : EIATTR_KPARAM_INFO
	.align		4
.L_22:
        /*0038*/ 	.byte	0x04, 0x17
        /*003a*/ 	.short	(.L_24 - .L_23)
.L_23:
        /*003c*/ 	.word	0x00000000
        /*0040*/ 	.short	0x0007
        /*0042*/ 	.short	0x0030
        /*0044*/ 	.byte	0x00, 0xf0, 0x21, 0x00


	//----- nvinfo : EIATTR_KPARAM_INFO
	.align		4
.L_24:
        /*0048*/ 	.byte	0x04, 0x17
        /*004a*/ 	.short	(.L_26 - .L_25)
.L_25:
        /*004c*/ 	.word	0x00000000
        /*0050*/ 	.short	0x0006
        /*0052*/ 	.short	0x0028
        /*0054*/ 	.byte	0x00, 0xf0, 0x21, 0x00


	//----- nvinfo : EIATTR_KPARAM_INFO
	.align		4
.L_26:
        /*0058*/ 	.byte	0x04, 0x17
        /*005a*/ 	.short	(.L_28 - .L_27)
.L_27:
        /*005c*/ 	.word	0x00000000
        /*0060*/ 	.short	0x0005
        /*0062*/ 	.short	0x0020
        /*0064*/ 	.byte	0x00, 0xf0, 0x11, 0x00


	//----- nvinfo : EIATTR_KPARAM_INFO
	.align		4
.L_28:
        /*0068*/ 	.byte	0x04, 0x17
        /*006a*/ 	.short	(.L_30 - .L_29)
.L_29:
        /*006c*/ 	.word	0x00000000
        /*0070*/ 	.short	0x0004
        /*0072*/ 	.short	0x001c
        /*0074*/ 	.byte	0x00, 0xf0, 0x11, 0x00


	//----- nvinfo : EIATTR_KPARAM_INFO
	.align		4
.L_30:
        /*0078*/ 	.byte	0x04, 0x17
        /*007a*/ 	.short	(.L_32 - .L_31)
.L_31:
        /*007c*/ 	.word	0x00000000
        /*0080*/ 	.short	0x0003
        /*0082*/ 	.short	0x0018
        /*0084*/ 	.byte	0x00, 0xf0, 0x11, 0x00


	//----- nvinfo : EIATTR_KPARAM_INFO
	.align		4
.L_32:
        /*0088*/ 	.byte	0x04, 0x17
        /*008a*/ 	.short	(.L_34 - .L_33)
.L_33:
        /*008c*/ 	.word	0x00000000
        /*0090*/ 	.short	0x0002
        /*0092*/ 	.short	0x0010
        /*0094*/ 	.byte	0x00, 0xf4, 0x21, 0x00


	//----- nvinfo : EIATTR_KPARAM_INFO
	.align		4
.L_34:
        /*0098*/ 	.byte	0x04, 0x17
        /*009a*/ 	.short	(.L_36 - .L_35)
.L_35:
        /*009c*/ 	.word	0x00000000
        /*00a0*/ 	.short	0x0001
        /*00a2*/ 	.short	0x0008
        /*00a4*/ 	.byte	0x00, 0xf4, 0x21, 0x00


	//----- nvinfo : EIATTR_KPARAM_INFO
	.align		4
.L_36:
        /*00a8*/ 	.byte	0x04, 0x17
        /*00aa*/ 	.short	(.L_38 - .L_37)
.L_37:
        /*00ac*/ 	.word	0x00000000
        /*00b0*/ 	.short	0x0000
        /*00b2*/ 	.short	0x0000
        /*00b4*/ 	.byte	0x00, 0xf4, 0x21, 0x00


	//----- nvinfo : EIATTR_AT_ENTRY_FRAGMENTS
	.align		4
.L_38:
        /*00b8*/ 	.byte	0x04, 0x4f
        /*00ba*/ 	.short	(.L_40 - .L_39)


	//   ....[0]....
.L_39:
        /*00bc*/ 	.word	0x00000004


	//----- nvinfo : EIATTR_RESERVED_SMEM_USED
	.align		4
.L_40:
        /*00c0*/ 	.byte	0x01, 0x41
	.zero		2


	//----- nvinfo : EIATTR_SPARSE_MMA_MASK
	.align		4
        /*00c4*/ 	.byte	0x03, 0x50
        /*00c6*/ 	.short	0x0000


	//----- nvinfo : EIATTR_TCGEN05_1CTA_USED
	.align		4
        /*00c8*/ 	.byte	0x01, 0x51
	.zero		2


	//----- nvinfo : EIATTR_MAXREG_COUNT
	.align		4
        /*00cc*/ 	.byte	0x03, 0x1b
        /*00ce*/ 	.short	0x00ff


	//----- nvinfo : EIATTR_NUM_BARRIERS
	.align		4
        /*00d0*/ 	.byte	0x02, 0x4c
        /*00d2*/ 	.byte	0x01
	.zero		1


	//----- nvinfo : EIATTR_INT_WARP_WIDE_INSTR_OFFSETS
	.align		4
        /*00d4*/ 	.byte	0x04, 0x31
        /*00d6*/ 	.short	(.L_42 - .L_41)


	//   ....[0]....
.L_41:
        /*00d8*/ 	.word	0x00001680


	//   ....[1]....
        /*00dc*/ 	.word	0x000016a0


	//   ....[2]....
        /*00e0*/ 	.word	0x00001720


	//   ....[3]....
        /*00e4*/ 	.word	0x00001840


	//   ....[4]....
        /*00e8*/ 	.word	0x00001850


	//   ....[5]....
        /*00ec*/ 	.word	0x00001860


	//   ....[6]....
        /*00f0*/ 	.word	0x00001870


	//   ....[7]....
        /*00f4*/ 	.word	0x00001b20


	//   ....[8]....
        /*00f8*/ 	.word	0x00001b30


	//   ....[9]....
        /*00fc*/ 	.word	0x00001c50


	//   ....[10]....
        /*0100*/ 	.word	0x00001c60


	//   ....[11]....
        /*0104*/ 	.word	0x00001cb0


	//   ....[12]....
        /*0108*/ 	.word	0x00001cf0


	//   ....[13]....
        /*010c*/ 	.word	0x00001e80


	//   ....[14]....
        /*0110*/ 	.word	0x00001e90


	//   ....[15]....
        /*0114*/ 	.word	0x000020c0


	//   ....[16]....
        /*0118*/ 	.word	0x000020d0


	//   ....[17]....
        /*011c*/ 	.word	0x00002410


	//   ....[18]....
        /*0120*/ 	.word	0x00002460


	//----- nvinfo : EIATTR_COOP_GROUP_MASK_REGIDS
	.align		4
.L_42:
        /*0124*/ 	.byte	0x04, 0x29
        /*0126*/ 	.short	(.L_44 - .L_43)


	//   ....[0]....
.L_43:
        /*0128*/ 	.word	0xffffffff


	//   ....[1]....
        /*012c*/ 	.word	0xffffffff


	//   ....[2]....
        /*0130*/ 	.word	0xffffffff


	//   ....[3]....
        /*0134*/ 	.word	0xffffffff


	//   ....[4]....
        /*0138*/ 	.word	0xffffffff


	//   ....[5]....
        /*013c*/ 	.word	0xffffffff


	//   ....[6]....
        /*0140*/ 	.word	0xffffffff


	//   ....[7]....
        /*0144*/ 	.word	0xffffffff


	//   ....[8]....
        /*0148*/ 	.word	0xffffffff


	//   ....[9]....
        /*014c*/ 	.word	0xffffffff


	//----- nvinfo : EIATTR_COOP_GROUP_INSTR_OFFSETS
	.align		4
.L_44:
        /*0150*/ 	.byte	0x04, 0x28
        /*0152*/ 	.short	(.L_46 - .L_45)


	//   ....[0]....
.L_45:
        /*0154*/ 	.word	0x00000050


	//   ....[1]....
        /*0158*/ 	.word	0x00000310


	//   ....[2]....
        /*015c*/ 	.word	0x000004f0


	//   ....[3]....
        /*0160*/ 	.word	0x00000980


	//   ....[4]....
        /*0164*/ 	.word	0x00000ac0


	//   ....[5]....
        /*0168*/ 	.word	0x00000fa0


	//   ....[6]....
        /*016c*/ 	.word	0x000010e0


	//   ....[7]....
        /*0170*/ 	.word	0x00001530


	//   ....[8]....
        /*0174*/ 	.word	0x000022a0


	//   ....[9]....
        /*0178*/ 	.word	0x00002510


	//----- nvinfo : EIATTR_VRC_CTA_INIT_COUNT
	.align		4
.L_46:
        /*017c*/ 	.byte	0x02, 0x4a
        /*017e*/ 	.byte	0x80
	.zero		1


	//----- nvinfo : EIATTR_MBARRIER_INSTR_OFFSETS
	.align		4
        /*0180*/ 	.byte	0x04, 0x39
        /*0182*/ 	.short	(.L_48 - .L_47)


	//   ....[0]....
.L_47:
        /*0184*/ 	.word	0x00001740
        /*0188*/ 	.word	0x000000ff
        /*018c*/ 	.word	0x00004000
        /*0190*/ 	.short	0x0100
        /*0192*/ 	.byte	0x08
	.zero		1


	//   ....[1]....
        /*0194*/ 	.word	0x00001750
        /*0198*/ 	.word	0x000000ff
        /*019c*/ 	.word	0x00004010
        /*01a0*/ 	.short	0x0100
        /*01a2*/ 	.byte	0x08
	.zero		1


	//   ....[2]....
        /*01a4*/ 	.word	0x000019e0
        /*01a8*/ 	.word	0x000000ff
        /*01ac*/ 	.word	0x00004000
        /*01b0*/ 	.short	0x010a
        /*01b2*/ 	.byte	0x08
	.zero		1


	//   ....[3]....
        /*01b4*/ 	.word	0x00001b80
        /*01b8*/ 	.word	0x000000ff
        /*01bc*/ 	.word	0x00004010
        /*01c0*/ 	.short	0x010a
        /*01c2*/ 	.byte	0x08
	.zero		1


	//   ....[4]....
        /*01c4*/ 	.word	0x00001d60
        /*01c8*/ 	.word	0x000000ff
        /*01cc*/ 	.word	0x00004000
        /*01d0*/ 	.short	0x010a
        /*01d2*/ 	.byte	0x08
	.zero		1


	//   ....[5]....
        /*01d4*/ 	.word	0x00001ed0
        /*01d8*/ 	.word	0x000000ff
        /*01dc*/ 	.word	0x00004010
        /*01e0*/ 	.short	0x010a
        /*01e2*/ 	.byte	0x08
	.zero		1


	//   ....[6]....
        /*01e4*/ 	.word	0x00001f70
        /*01e8*/ 	.word	0x000000ff
        /*01ec*/ 	.word	0x00004000
        /*01f0*/ 	.short	0x0108
        /*01f2*/ 	.byte	0x08
	.zero		1


	//   ....[7]....
        /*01f4*/ 	.word	0x00001f80
        /*01f8*/ 	.word	0x000000ff
        /*01fc*/ 	.word	0x00004010
        /*0200*/ 	.short	0x0108
        /*0202*/ 	.byte	0x08
	.zero		1


	//   ....[8]....
        /*0204*/ 	.word	0x00002530
        /*0208*/ 	.word	0x000000ff
        /*020c*/ 	.word	0x00004000
        /*0210*/ 	.short	0x010a
        /*0212*/ 	.byte	0x08
	.zero		1


	//   ....[9]....
        /*0214*/ 	.word	0x00002560
        /*0218*/ 	.word	0x000000ff
        /*021c*/ 	.word	0x00004010
        /*0220*/ 	.short	0x010a
        /*0222*/ 	.byte	0x08
	.zero		1


	//   ....[10]....
        /*0224*/ 	.word	0x00002590
        /*0228*/ 	.word	0x000000ff
        /*022c*/ 	.word	0x00004000
        /*0230*/ 	.short	0x010a
        /*0232*/ 	.byte	0x08
	.zero		1


	//   ....[11]....
        /*0234*/ 	.word	0x000025c0
        /*0238*/ 	.word	0x000000ff
        /*023c*/ 	.word	0x00004010
        /*0240*/ 	.short	0x010a
        /*0242*/ 	.byte	0x08
	.zero		1


	//----- nvinfo : EIATTR_NUM_MBARRIERS
	.align		4
.L_48:
        /*0244*/ 	.byte	0x03, 0x38
        /*0246*/ 	.short	0x0002


	//----- nvinfo : EIATTR_EXIT_INSTR_OFFSETS
	.align		4
        /*0248*/ 	.byte	0x04, 0x1c
        /*024a*/ 	.short	(.L_50 - .L_49)


	//   ....[0]....
.L_49:
        /*024c*/ 	.word	0x00002520


	//----- nvinfo : EIATTR_REQNTID
	.align		4
.L_50:
        /*0250*/ 	.byte	0x04, 0x10
        /*0252*/ 	.short	(.L_52 - .L_51)
.L_51:
        /*0254*/ 	.word	0x00000080
        /*0258*/ 	.word	0x00000001
        /*025c*/ 	.word	0x00000001


	//----- nvinfo : EIATTR_CRS_STACK_SIZE
	.align		4
.L_52:
        /*0260*/ 	.byte	0x04, 0x1e
        /*0262*/ 	.short	(.L_54 - .L_53)
.L_53:
        /*0264*/ 	.word	0x00000000


	//----- nvinfo : EIATTR_CBANK_PARAM_SIZE
	.align		4
.L_54:
        /*0268*/ 	.byte	0x03, 0x19
        /*026a*/ 	.short	0x0050


	//----- nvinfo : EIATTR_PARAM_CBANK
	.align		4
        /*026c*/ 	.byte	0x04, 0x0a
        /*026e*/ 	.short	(.L_56 - .L_55)
	.align		4
.L_55:
        /*0270*/ 	.word	index@(.nv.constant0.gluon_tcgen05)
        /*0274*/ 	.short	0x0380
        /*0276*/ 	.short	0x0050


	//----- nvinfo : EIATTR_SW_WAR
	.align		4
.L_56:
        /*0278*/ 	.byte	0x04, 0x36
        /*027a*/ 	.short	(.L_58 - .L_57)
.L_57:
        /*027c*/ 	.word	0x00000008
.L_58:


//--------------------- .nv.compat                --------------------------
	.section	.nv.compat,"",@"SHT_CUDA_COMPAT_INFO"
	.align	4
        /*0000*/ 	.byte	0x02, 0x02, 0x02, 0x00, 0x02, 0x05, 0x05, 0x00, 0x02, 0x03, 0x03, 0x00, 0x02, 0x06, 0x01, 0x00


//--------------------- .nv.callgraph             --------------------------
	.section	.nv.callgraph,"",@"SHT_CUDA_CALLGRAPH"
	.align	4
	.sectionentsize	8
	.align		4
        /*0000*/ 	.word	0x00000000
	.align		4
        /*0004*/ 	.word	0xffffffff
	.align		4
        /*0008*/ 	.word	0x00000000
	.align		4
        /*000c*/ 	.word	0xfffffffe
	.align		4
        /*0010*/ 	.word	0x00000000
	.align		4
        /*0014*/ 	.word	0xfffffffd
	.align		4
        /*0018*/ 	.word	0x00000000
	.align		4
        /*001c*/ 	.word	0xfffffffc


//--------------------- .text.gluon_tcgen05       --------------------------
	.section	.text.gluon_tcgen05,"ax",@progbits
	.align	128
        .global         gluon_tcgen05
        .type           gluon_tcgen05,@function
        .size           gluon_tcgen05,(.L_x_74 - gluon_tcgen05)
        .other          gluon_tcgen05,@"STO_CUDA_ENTRY STV_DEFAULT"
gluon_tcgen05:
.text.gluon_tcgen05:
[----:B------:R-:W1:Y:S01]  /*0000*/  LDC R1, c[0x0][0x37c] ;  /* 0x0000df00ff017b82 */ /* 0x000e620000000800 */
[----:B------:R-:W2:Y:S02]  /*0010*/  S2R R0, SR_TID.X ;  /* 0x0000000000007919 */ /* 0x000ea40000002100 */
[----:B--2---:R-:W-:-:S13]  /*0020*/  ISETP.GE.U32.AND P2, PT, R0, 0x20, PT ;  /* 0x000000200000780c */ /* 0x004fda0003f46070 */
[----:B------:R-:W-:Y:S05]  /*0030*/  @P2 BRA `(.L_x_0) ;  /* 0x0000000000b82947 */ /* 0x000fea0003800000 */
[----:B------:R-:W2:Y:S01]  /*0040*/  S2UR UR6, SR_CgaCtaId ;  /* 0x00000000000679c3 */ /* 0x000ea20000008800 */
[----:B------:R-:W-:Y:S01]  /*0050*/  NOP ;  /* 0x0000000000007918 */ /* 0x000fe20000000000 */
[----:B------:R-:W-:Y:S02]  /*0060*/  UMOV UR4, 0x40 ;  /* 0x0000004000047882 */ /* 0x000fe40000000000 */
[----:B--2---:R-:W-:-:S09]  /*0070*/  ULEA UR4, UR6, UR4, 0x18 ;  /* 0x0000000406047291 */ /* 0x004fd2000f8ec0ff */
[----:B------:R-:W2:Y:S01]  /*0080*/  LDS.U8 R2, [UR4] ;  /* 0x00000004ff027984 */ /* 0x000ea20008000000 */
[----:B------:R-:W-:Y:S02]  /*0090*/  UMOV UR4, 0x400 ;  /* 0x0000040000047882 */ /* 0x000fe40000000000 */
[----:B------:R-:W-:Y:S01]  /*00a0*/  ULEA UR4, UR6, UR4, 0x18 ;  /* 0x0000000406047291 */ /* 0x000fe2000f8ec0ff */
[----:B--2---:R-:W-:-:S13]  /*00b0*/  ISETP.NE.AND P0, PT, R2, RZ, PT ;  /* 0x000000ff0200720c */ /* 0x004fda0003f05270 */
[----:B------:R-:W-:Y:S05]  /*00c0*/  @P0 BRA `(.L_x_1) ;  /* 0x00000000007c0947 */ /* 0x000fea0003800000 */
[----:B------:R-:W-:-:S13]  /*00d0*/  ELECT P0, URZ, PT ;  /* 0x0000000000ff782f */ /* 0x000fda0003800000 */
[----:B------:R-:W-:Y:S05]  /*00e0*/  @!P0 BRA `(.L_x_2) ;  /* 0x0000000000848947 */ /* 0x000fea0003800000 */
[----:B------:R-:W-:Y:S01]  /*00f0*/  UMOV UR5, 0x2 ;  /* 0x0000000200057882 */ /* 0x000fe20000000000 */
[----:B------:R-:W-:Y:S02]  /*0100*/  IMAD.MOV.U32 R5, RZ, RZ, 0x1 ;  /* 0x00000001ff057424 */ /* 0x000fe400078e00ff */
[----:B------:R-:W-:Y:S02]  /*0110*/  IMAD.MOV.U32 R3, RZ, RZ, 0x3 ;  /* 0x00000003ff037424 */ /* 0x000fe400078e00ff */
[----:B------:R-:W-:Y:S04]  /*0120*/  DEPBAR.LE SB2, 0x36 ;  /* 0x0000ad800000791a */ /* 0x000fe80000000000 */
[----:B------:R-:W2:Y:S02]  /*0130*/  UTCATOMSWS.FIND_AND_SET.ALIGN UP0, UR5, UR5 ;  /* 0x00000005000575e3 */ /* 0x000ea40008000800 */
[----:B--2---:R-:W-:-:S04]  /*0140*/  PLOP3.LUT P0, PT, PT, PT, UP0, 0x80, 0x8 ;  /* 0x000000000008781c */ /* 0x004fc80003f0f008 */
[----:B------:R-:W-:-:S04]  /*0150*/  SEL R2, RZ, 0xffffffff, !P0 ;  /* 0xffffffffff027807 */ /* 0x000fc80004000000 */
[----:B------:R-:W-:Y:S01]  /*0160*/  ISETP.NE.AND P0, PT, R2, RZ, PT ;  /* 0x000000ff0200720c */ /* 0x000fe20003f05270 */
[----:B------:R-:W-:-:S12]  /*0170*/  IMAD.U32 R2, RZ, RZ, UR5 ;  /* 0x00000005ff027e24 */ /* 0x000fd8000f8e00ff */
[----:B------:R-:W-:Y:S05]  /*0180*/  @P0 BRA `(.L_x_3) ;  /* 0x0000000000240947 */ /* 0x000fea0003800000 */
.L_x_4:
[----:B------:R-:W-:Y:S05]  /*0190*/  NANOSLEEP 0x64 ;  /* 0x000000640000795d */ /* 0x000fea0003800000 */
[----:B------:R-:W-:-:S05]  /*01a0*/  UMOV UR5, 0x2 ;  /* 0x0000000200057882 */ /* 0x000fca0000000000 */
[----:B------:R-:W-:Y:S04]  /*01b0*/  DEPBAR.LE SB2, 0x36 ;  /* 0x0000ad800000791a */ /* 0x000fe80000000000 */
[----:B------:R-:W2:Y:S02]  /*01c0*/  UTCATOMSWS.FIND_AND_SET.ALIGN UP0, UR5, UR5 ;  /* 0x00000005000575e3 */ /* 0x000ea40008000800 */
[----:B--2---:R-:W-:-:S04]  /*01d0*/  PLOP3.LUT P0, PT, PT, PT, UP0, 0x80, 0x8 ;  /* 0x000000000008781c */ /* 0x004fc80003f0f008 */
[----:B------:R-:W-:-:S04]  /*01e0*/  SEL R2, RZ, 0xffffffff, !P0 ;  /* 0xffffffffff027807 */ /* 0x000fc80004000000 */
[----:B------:R-:W-:Y:S01]  /*01f0*/  ISETP.NE.AND P0, PT, R2, RZ, PT ;  /* 0x000000ff0200720c */ /* 0x000fe20003f05270 */
[----:B------:R-:W-:-:S12]  /*0200*/  IMAD.U32 R2, RZ, RZ, UR5 ;  /* 0x00000005ff027e24 */ /* 0x000fd8000f8e00ff */
[----:B------:R-:W-:Y:S05]  /*0210*/  @!P0 BRA `(.L_x_4) ;  /* 0xfffffffc00dc8947 */ /* 0x000fea000383ffff */
.L_x_3:
[C---:B------:R-:W-:Y:S01]  /*0220*/  VIADD R4, R2.reuse, 0x10 ;  /* 0x0000001002047836 */ /* 0x040fe20000000000 */
[----:B------:R-:W-:Y:S01]  /*0230*/  UMOV UR5, 0x50 ;  /* 0x0000005000057882 */ /* 0x000fe20000000000 */
[----:B------:R-:W-:Y:S01]  /*0240*/  SHF.L.U32 R3, R3, R2, RZ ;  /* 0x0000000203037219 */ /* 0x000fe200000006ff */
[----:B------:R-:W-:Y:S01]  /*0250*/  ULEA UR5, UR6, UR5, 0x18 ;  /* 0x0000000506057291 */ /* 0x000fe2000f8ec0ff */
[----:B------:R-:W-:Y:S01]  /*0260*/  IMAD.SHL.U32 R2, R2, 0x20, RZ ;  /* 0x0000002002027824 */ /* 0x000fe200078e00ff */
[----:B------:R-:W-:-:S04]  /*0270*/  SHF.L.U32 R4, R5, R4, RZ ;  /* 0x0000000405047219 */ /* 0x000fc800000006ff */
[----:B------:R-:W-:-:S05]  /*0280*/  LOP3.LUT R3, R4, R3, RZ, 0xfc, !PT ;  /* 0x0000000304037212 */ /* 0x000fca00078efcff */
[----:B------:R2:W-:Y:S04]  /*0290*/  ATOMS.OR RZ, [UR5], R3 ;  /* 0x00000003ffff798c */ /* 0x0005e8000b000005 */
[----:B------:R2:W-:Y:S01]  /*02a0*/  STS [UR4], R2 ;  /* 0x00000002ff007988 */ /* 0x0005e20008000804 */
[----:B------:R-:W-:Y:S05]  /*02b0*/  BRA `(.L_x_2) ;  /* 0x0000000000107947 */ /* 0x000fea0003800000 */
.L_x_1:
[----:B------:R-:W-:Y:S01]  /*02c0*/  IMAD.MOV.U32 R3, RZ, RZ, -0x1 ;  /* 0xffffffffff037424 */ /* 0x000fe200078e00ff */
[----:B------:R-:W-:-:S04]  /*02d0*/  MOV R2, 0x300 ;  /* 0x0000030000027802 */ /* 0x000fc80000000f00 */
[----:B------:R2:W-:Y:S03]  /*02e0*/  STS [UR4], R3 ;  /* 0x00000003ff007988 */ /* 0x0005e60008000804 */
[----:B-12---:R-:W-:Y:S05]  /*02f0*/  CALL.REL.NOINC `($__internal_1_$__cuda_sm10x_tcgen05_guardrail_trap_phase_invalid_during_alloc) ;  /* 0x0000002000c87944 */ /* 0x006fea0003c00000 */
.L_x_2:
[----:B------:R-:W-:Y:S05]  /*0300*/  WARPSYNC.ALL ;  /* 0x0000000000007948 */ /* 0x000fea0003800000 */
[----:B------:R-:W-:Y:S01]  /*0310*/  NOP ;  /* 0x0000000000007918 */ /* 0x000fe20000000000 */
.L_x_0:
[----:B------:R-:W3:Y:S08]  /*0320*/  S2UR UR4, SR_CgaCtaId ;  /* 0x00000000000479c3 */ /* 0x000ef00000008800 */
[----:B------:R-:W-:Y:S01]  /*0330*/  BAR.SYNC.DEFER_BLOCKING 0x0 ;  /* 0x0000000000007b1d */ /* 0x000fe20000010000 */
[----:B------:R-:W-:-:S05]  /*0340*/  LOP3.LUT R36, R0, 0x7f, RZ, 0xc0, !PT ;  /* 0x0000007f00247812 */ /* 0x000fca00078ec0ff */
[----:B------:R-:W-:Y:S02]  /*0350*/  UMOV UR8, 0x400 ;  /* 0x0000040000087882 */ /* 0x000fe40000000000 */
[----:B------:R-:W4:Y:S08]  /*0360*/  LDC R8, c[0x0][0x3a0] ;  /* 0x0000e800ff087b82 */ /* 0x000f300000000800 */
[----:B------:R-:W5:Y:S01]  /*0370*/  S2UR UR9, SR_CTAID.Y ;  /* 0x00000000000979c3 */ /* 0x000f620000002600 */
[----:B---3--:R-:W-:-:S09]  /*0380*/  ULEA UR8, UR4, UR8, 0x18 ;  /* 0x0000000804087291 */ /* 0x008fd2000f8ec0ff */
[----:B------:R-:W3:Y:S01]  /*0390*/  LDS R5, [UR8] ;  /* 0x00000008ff057984 */ /* 0x000ee20008000800 */
[----:B------:R-:W-:Y:S06]  /*03a0*/  BAR.SYNC.DEFER_BLOCKING 0x0 ;  /* 0x0000000000007b1d */ /* 0x000fec0000010000 */
[----:B------:R-:W-:Y:S05]  /*03b0*/  @P2 BRA `(.L_x_5) ;  /* 0x0000000000182947 */ /* 0x000fea0003800000 */
[----:B------:R-:W-:Y:S01]  /*03c0*/  ELECT P0, URZ, PT ;  /* 0x0000000000ff782f */ /* 0x000fe20003800000 */
[----:B--2---:R-:W-:Y:S01]  /*03d0*/  IMAD.MOV.U32 R2, RZ, RZ, 0x1 ;  /* 0x00000001ff027424 */ /* 0x004fe200078e00ff */
[----:B------:R-:W-:Y:S01]  /*03e0*/  UMOV UR5, 0x40 ;  /* 0x0000004000057882 */ /* 0x000fe20000000000 */
[----:B------:R-:W-:Y:S01]  /*03f0*/  UVIRTCOUNT.DEALLOC.SMPOOL 0x80 ;  /* 0x000000800000784c */ /* 0x000fe20000000000 */
[----:B------:R-:W-:-:S09]  /*0400*/  ULEA UR5, UR4, UR5, 0x18 ;  /* 0x0000000504057291 */ /* 0x000fd2000f8ec0ff */
[----:B------:R2:W-:Y:S03]  /*0410*/  @P0 STS.U8 [UR5], R2 ;  /* 0x00000002ff000988 */ /* 0x0005e60008000005 */
.L_x_5:
[----:B------:R-:W2:Y:S01]  /*0420*/  S2UR UR4, SR_CTAID.Z ;  /* 0x00000000000479c3 */ /* 0x000ea20000002700 */
[----:B------:R-:W5:Y:S01]  /*0430*/  LDCU UR5, c[0x0][0x370] ;  /* 0x00006e00ff0577ac */ /* 0x000f620008000800 */
[----:B------:R-:W-:Y:S01]  /*0440*/  ISETP.GE.U32.AND P0, PT, R36, 0x20, PT ;  /* 0x000000202400780c */ /* 0x000fe20003f06070 */
[----:B----4-:R-:W-:Y:S01]  /*0450*/  VIADD R4, R8, 0xffffffff ;  /* 0xffffffff08047836 */ /* 0x010fe20000000000 */
[C---:B------:R-:W-:Y:S01]  /*0460*/  ISETP.NE.U32.AND P3, PT, R36.reuse, RZ, PT ;  /* 0x000000ff2400720c */ /* 0x040fe20003f65070 */
[----:B------:R-:W2:Y:S02]  /*0470*/  LDCU UR6, c[0x0][0x374] ;  /* 0x00006e80ff0677ac */ /* 0x000ea40008000800 */
[----:B--2---:R-:W-:Y:S01]  /*0480*/  LEA R3, R36, UR8, 0x2 ;  /* 0x0000000824037c11 */ /* 0x004fe2000f8e10ff */
[----:B------:R-:W-:Y:S01]  /*0490*/  BSSY.RECONVERGENT B0, `(.L_x_6) ;  /* 0x0000015000007945 */ /* 0x000fe20003800200 */
[----:B------:R-:W5:Y:S01]  /*04a0*/  S2UR UR11, SR_CTAID.X ;  /* 0x00000000000b79c3 */ /* 0x000f620000002500 */
[----:B------:R-:W2:Y:S01]  /*04b0*/  LDCU.64 UR14, c[0x0][0x3c0] ;  /* 0x00007800ff0e77ac */ /* 0x000ea20008000a00 */
[----:B---3--:R-:W-:-:S04]  /*04c0*/  R2UR UR25, R5 ;  /* 0x00000000051972ca */ /* 0x008fc800000e0000 */
[----:B------:R3:W-:Y:S02]  /*04d0*/  @!P0 STS [R3], RZ ;  /* 0x000000ff03008388 */ /* 0x0007e40000000800 */
[----:B------:R-:W4:Y:S01]  /*04e0*/  LDC R2, c[0x0][0x398] ;  /* 0x0000e600ff027b82 */ /* 0x000f220000000800 */
[----:B------:R-:W-:Y:S01]  /*04f0*/  NOP ;  /* 0x0000000000007918 */ /* 0x000fe20000000000 */
[----:B------:R3:W-:Y:S01]  /*0500*/  @!P3 STS [UR8+0x20], R4 ;  /* 0x00002004ff00b988 */ /* 0x0007e20008000808 */
[----:B-----5:R-:W-:-:S04]  /*0510*/  UIMAD UR4, UR4, UR6, UR9 ;  /* 0x00000006040472a4 */ /* 0x020fc8000f8e0209 */
[----:B------:R-:W-:-:S04]  /*0520*/  UIMAD UR4, UR4, UR5, UR11 ;  /* 0x00000005040472a4 */ /* 0x000fc8000f8e020b */
[----:B------:R-:W-:-:S04]  /*0530*/  UIMAD UR4, UR4, 0x180, URZ ;  /* 0x00000180040478a4 */ /* 0x000fc8000f8e02ff */
[----:B--2---:R-:W-:Y:S01]  /*0540*/  UIADD3 UR6, UP0, UPT, UR4, UR14, URZ ;  /* 0x0000000e04067290 */ /* 0x004fe2000ff1e0ff */
[----:B----4-:R-:W-:-:S03]  /*0550*/  VIADD R2, R2, 0xffffffff ;  /* 0xffffffff02027836 */ /* 0x010fc60000000000 */
[----:B------:R-:W-:Y:S01]  /*0560*/  ULEA.HI.X.SX32 UR7, UR4, UR15, 0x1, UP0 ;  /* 0x0000000f04077291 */ /* 0x000fe200080f0eff */
[----:B---3--:R-:W-:Y:S11]  /*0570*/  @P3 BRA `(.L_x_7) ;  /* 0x0000000000183947 */ /* 0x008ff60003800000 */
[----:B------:R-:W2:Y:S01]  /*0580*/  LDS R5, [UR8+0x8] ;  /* 0x00000808ff057984 */ /* 0x000ea20008000800 */
[----:B------:R-:W3:Y:S01]  /*0590*/  LDC.64 R10, c[0x0][0x380] ;  /* 0x0000e000ff0a7b82 */ /* 0x000ee20000000a00 */
[----:B------:R-:W-:Y:S02]  /*05a0*/  IMAD.MOV.U32 R6, RZ, RZ, 0x70 ;  /* 0x00000070ff067424 */ /* 0x000fe400078e00ff */
[----:B---3--:R3:W-:Y:S03]  /*05b0*/  STS.64 [UR8], R10 ;  /* 0x0000000aff007988 */ /* 0x0087e60008000a08 */
[----:B--2---:R-:W-:-:S05]  /*05c0*/  LOP3.LUT R5, R5, 0x10, R6, 0xd8, !PT ;  /* 0x0000001005057812 */ /* 0x004fca00078ed806 */
[----:B------:R3:W-:Y:S02]  /*05d0*/  STS [UR8+0x8], R5 ;  /* 0x00000805ff007988 */ /* 0x0007e40008000808 */
.L_x_7:
[----:B------:R-:W-:Y:S05]  /*05e0*/  BSYNC.RECONVERGENT B0 ;  /* 0x0000000000007941 */ /* 0x000fea0003800200 */
.L_x_6:
[----:B------:R-:W-:Y:S04]  /*05f0*/  BSSY.RECONVERGENT B0, `(.L_x_8) ;  /* 0x000000a000007945 */ /* 0x000fe80003800200 */
[----:B------:R-:W-:Y:S05]  /*0600*/  @P3 BRA `(.L_x_9) ;  /* 0x0000000000203947 */ /* 0x000fea0003800000 */
[----:B---3--:R-:W2:Y:S01]  /*0610*/  LDS R5, [UR8+0x34] ;  /* 0x00003408ff057984 */ /* 0x008ea20008000800 */
[----:B------:R-:W-:Y:S02]  /*0620*/  IMAD.MOV.U32 R6, RZ, RZ, 0x7f000000 ;  /* 0x7f000000ff067424 */ /* 0x000fe400078e00ff */
[----:B------:R-:W-:Y:S01]  /*0630*/  @!P3 IMAD.MOV.U32 R7, RZ, RZ, 0x3f ;  /* 0x0000003fff07b424 */ /* 0x000fe200078e00ff */
[----:B------:R-:W3:Y:S02]  /*0640*/  @!P3 LDS R10, [UR8+0x38] ;  /* 0x00003808ff0ab984 */ /* 0x000ee40008000800 */
[----:B--2---:R-:W-:Y:S02]  /*0650*/  LOP3.LUT R5, R5, 0xff000000, R6, 0xb8, !PT ;  /* 0xff00000005057812 */ /* 0x004fe400078eb806 */
[----:B---3--:R-:W-:-:S03]  /*0660*/  @!P3 LOP3.LUT R6, R10, 0xff, R7, 0xb8, !PT ;  /* 0x000000ff0a06b812 */ /* 0x008fc600078eb807 */
[----:B------:R2:W-:Y:S04]  /*0670*/  STS [UR8+0x34], R5 ;  /* 0x00003405ff007988 */ /* 0x0005e80008000808 */
[----:B------:R2:W-:Y:S02]  /*0680*/  @!P3 STS [UR8+0x38], R6 ;  /* 0x00003806ff00b988 */ /* 0x0005e40008000808 */
.L_x_9:
[----:B------:R-:W-:Y:S05]  /*0690*/  BSYNC.RECONVERGENT B0 ;  /* 0x0000000000007941 */ /* 0x000fea0003800200 */
.L_x_8:
[----:B------:R-:W-:Y:S04]  /*06a0*/  BSSY.RECONVERGENT B0, `(.L_x_10) ;  /* 0x000000a000007945 */ /* 0x000fe80003800200 */
[----:B------:R-:W-:Y:S05]  /*06b0*/  @P3 BRA `(.L_x_11) ;  /* 0x0000000000203947 */ /* 0x000fea0003800000 */
[----:B--23--:R-:W2:Y:S01]  /*06c0*/  LDS R5, [UR8+0x1c] ;  /* 0x00001c08ff057984 */ /* 0x00cea20008000800 */
[----:B------:R-:W3:Y:S03]  /*06d0*/  LDC.64 R6, c[0x0][0x3a8] ;  /* 0x0000ea00ff067b82 */ /* 0x000ee60000000a00 */
[----:B------:R4:W-:Y:S01]  /*06e0*/  STS [UR8+0x24], R2 ;  /* 0x00002402ff007988 */ /* 0x0009e20008000808 */
[--C-:B---3--:R-:W-:Y:S02]  /*06f0*/  SHF.R.U32.HI R10, RZ, 0x4, R7.reuse ;  /* 0x00000004ff0a7819 */ /* 0x108fe40000011607 */
[----:B------:R-:W-:-:S05]  /*0700*/  SHF.R.U64 R6, R6, 0x4, R7 ;  /* 0x0000000406067819 */ /* 0x000fca0000001207 */
[----:B------:R4:W-:Y:S01]  /*0710*/  STS [UR8+0xc], R6 ;  /* 0x00000c06ff007988 */ /* 0x0009e20008000808 */
[----:B--2---:R-:W-:-:S05]  /*0720*/  LOP3.LUT R5, R5, 0xf, R10, 0xb8, !PT ;  /* 0x0000000f05057812 */ /* 0x004fca00078eb80a */
[----:B------:R4:W-:Y:S02]  /*0730*/  STS [UR8+0x1c], R5 ;  /* 0x00001c05ff007988 */ /* 0x0009e40008000808 */
.L_x_11:
[----:B------:R-:W-:Y:S05]  /*0740*/  BSYNC.RECONVERGENT B0 ;  /* 0x0000000000007941 */ /* 0x000fea0003800200 */
.L_x_10:
[----:B------:R-:W-:Y:S04]  /*0750*/  BSSY.RECONVERGENT B1, `(.L_x_12) ;  /* 0x000001d000017945 */ /* 0x000fe80003800200 */
[----:B------:R-:W-:Y:S04]  /*0760*/  BSSY.RELIABLE B0, `(.L_x_13) ;  /* 0x0000018000007945 */ /* 0x000fe80003800100 */
[----:B------:R-:W-:Y:S05]  /*0770*/  @P3 BRA `(.L_x_14) ;  /* 0x00000000001c3947 */ /* 0x000fea0003800000 */
[----:B--234-:R-:W2:Y:S02]  /*0780*/  LDS R5, [UR8+0x34] ;  /* 0x00003408ff057984 */ /* 0x01cea40008000800 */
[----:B--2---:R-:W-:-:S05]  /*0790*/  LOP3.LUT R5, R5, 0x7, RZ, 0xb8, !PT ;  /* 0x0000000705057812 */ /* 0x004fca00078eb8ff */
[----:B------:R2:W-:Y:S01]  /*07a0*/  STS [UR8+0x34], R5 ;  /* 0x00003405ff007988 */ /* 0x0005e20008000808 */
[----:B------:R-:W-:Y:S05]  /*07b0*/  @P3 BRA `(.L_x_15) ;  /* 0x00000000001c3947 */ /* 0x000fea0003800000 */
[----:B--2---:R-:W2:Y:S02]  /*07c0*/  LDS R5, [UR8+0x34] ;  /* 0x00003408ff057984 */ /* 0x004ea40008000800 */
[----:B--2---:R-:W-:-:S05]  /*07d0*/  LOP3.LUT R5, R5, 0x38, RZ, 0xb8, !PT ;  /* 0x0000003805057812 */ /* 0x004fca00078eb8ff */
[----:B------:R5:W-:Y:S02]  /*07e0*/  STS [UR8+0x34], R5 ;  /* 0x00003405ff007988 */ /* 0x000be40008000808 */
.L_x_14:
[----:B------:R-:W-:Y:S05]  /*07f0*/  @P3 BRA `(.L_x_16) ;  /* 0x00000000001c3947 */ /* 0x000fea0003800000 */
[----:B--2345:R-:W2:Y:S02]  /*0800*/  LDS R5, [UR8+0x8] ;  /* 0x00000808ff057984 */ /* 0x03cea40008000800 */
[----:B--2---:R-:W-:-:S05]  /*0810*/  LOP3.LUT R5, R5, 0x780, RZ, 0xb8, !PT ;  /* 0x0000078005057812 */ /* 0x004fca00078eb8ff */
[----:B------:R3:W-:Y:S02]  /*0820*/  STS [UR8+0x8], R5 ;  /* 0x00000805ff007988 */ /* 0x0007e40008000808 */
.L_x_15:
[----:B------:R-:W-:Y:S05]  /*0830*/  @P3 BRA `(.L_x_17) ;  /* 0x0000000000283947 */ /* 0x000fea0003800000 */
[----:B--23--:R-:W2:Y:S02]  /*0840*/  LDS R5, [UR8+0x8] ;  /* 0x00000808ff057984 */ /* 0x00cea40008000800 */
[----:B--2---:R-:W-:-:S05]  /*0850*/  LOP3.LUT R5, R5, 0x1800, RZ, 0xb8, !PT ;  /* 0x0000180005057812 */ /* 0x004fca00078eb8ff */
[----:B------:R2:W-:Y:S02]  /*0860*/  STS [UR8+0x8], R5 ;  /* 0x00000805ff007988 */ /* 0x0005e40008000808 */
.L_x_16:
[----:B------:R-:W-:Y:S05]  /*0870*/  @P3 BREAK.RELIABLE B0 ;  /* 0x0000000000003942 */ /* 0x000fea0003800100 */
[----:B------:R-:W-:Y:S05]  /*0880*/  @P3 BRA `(.L_x_18) ;  /* 0x0000000000243947 */ /* 0x000fea0003800000 */
[----:B--2-4-:R-:W2:Y:S01]  /*0890*/  LDS R6, [UR8+0x8] ;  /* 0x00000808ff067984 */ /* 0x014ea20008000800 */
[----:B---3-5:R-:W-:-:S05]  /*08a0*/  IMAD.MOV.U32 R5, RZ, RZ, 0x6000 ;  /* 0x00006000ff057424 */ /* 0x028fca00078e00ff */
[----:B--2---:R-:W-:-:S04]  /*08b0*/  LOP3.LUT R5, R6, 0x6000, R5, 0xd8, !PT ;  /* 0x0000600006057812 */ /* 0x004fc800078ed805 */
[----:B------:R-:W-:-:S05]  /*08c0*/  LOP3.LUT R5, R5, 0x400000, RZ, 0xb8, !PT ;  /* 0x0040000005057812 */ /* 0x000fca00078eb8ff */
[----:B------:R4:W-:Y:S02]  /*08d0*/  STS [UR8+0x8], R5 ;  /* 0x00000805ff007988 */ /* 0x0009e40008000808 */
.L_x_17:
[----:B------:R-:W-:Y:S05]  /*08e0*/  BSYNC.RELIABLE B0 ;  /* 0x0000000000007941 */ /* 0x000fea0003800100 */
.L_x_13:
[----:B--234-:R-:W2:Y:S02]  /*08f0*/  @!P3 LDS R5, [UR8+0x8] ;  /* 0x00000808ff05b984 */ /* 0x01cea40008000800 */
[----:B--2---:R-:W-:-:S05]  /*0900*/  @!P3 LOP3.LUT R5, R5, 0x8000, RZ, 0xb8, !PT ;  /* 0x000080000505b812 */ /* 0x004fca00078eb8ff */
[----:B------:R2:W-:Y:S02]  /*0910*/  @!P3 STS [UR8+0x8], R5 ;  /* 0x00000805ff00b988 */ /* 0x0005e40008000808 */
.L_x_18:
[----:B------:R-:W-:Y:S05]  /*0920*/  BSYNC.RECONVERGENT B1 ;  /* 0x0000000000017941 */ /* 0x000fea0003800200 */
.L_x_12:
[----:B------:R-:W-:Y:S05]  /*0930*/  WARPSYNC.ALL ;  /* 0x0000000000007948 */ /* 0x000fea0003800000 */
[----:B------:R-:W-:Y:S01]  /*0940*/  NOP ;  /* 0x0000000000007918 */ /* 0x000fe20000000000 */
[----:B------:R-:W-:Y:S05]  /*0950*/  @P0 BRA `(.L_x_19) ;  /* 0x0000000000300947 */ /* 0x000fea0003800000 */
[----:B--2345:R-:W2:Y:S01]  /*0960*/  S2R R5, SR_LANEID ;  /* 0x0000000000057919 */ /* 0x03cea20000000000 */
[----:B------:R-:W-:Y:S05]  /*0970*/  WARPSYNC.ALL ;  /* 0x0000000000007948 */ /* 0x000fea0003800000 */
[----:B------:R-:W-:Y:S01]  /*0980*/  NOP ;  /* 0x0000000000007918 */ /* 0x000fe20000000000 */
[----:B--2---:R-:W-:-:S05]  /*0990*/  IMAD.SHL.U32 R5, R5, 0x4, RZ ;  /* 0x0000000405057824 */ /* 0x004fca00078e00ff */
[----:B------:R-:W2:Y:S01]  /*09a0*/  LDS R9, [R5+UR8] ;  /* 0x0000000805097984 */ /* 0x000ea20008000800 */
[----:B------:R-:W-:-:S05]  /*09b0*/  IADD3 R6, P1, PT, R5, UR6, RZ ;  /* 0x0000000605067c10 */ /* 0x000fca000ff3e0ff */
[----:B------:R-:W-:-:S05]  /*09c0*/  IMAD.X R7, RZ, RZ, UR7, P1 ;  /* 0x00000007ff077e24 */ /* 0x000fca00088e06ff */
[----:B--2---:R2:W3:Y:S01]  /*09d0*/  ATOMG.E.EXCH.STRONG.GPU PT, RZ, [R6], R9 ;  /* 0x0000000906ff73a8 */ /* 0x0044e200041ee100 */
[----:B------:R-:W-:-:S04]  /*09e0*/  DEPBAR {5,4,3,2,1,0} ;  /* 0x0000003f0000791a */ /* 0x000fc80000000000 */
[----:B------:R-:W4:Y:S02]  /*09f0*/  CCTL.E.C.LDCU.IV.DEEP [UR6] ;  /* 0x0000000006007540 */ /* 0x000f240009c08000 */
[----:B----4-:R2:W-:Y:S01]  /*0a00*/  UTMACCTL.IV [UR6] ;  /* 0x00000000060079b9 */ /* 0x0105e20008000000 */
[----:B------:R-:W-:Y:S01]  /*0a10*/  NOP ;  /* 0x0000000000007918 */ /* 0x000fe20000000000 */
.L_x_19:
[----:B------:R-:W-:Y:S05]  /*0a20*/  @P0 BRA `(.L_x_20) ;  /* 0x00000000000c0947 */ /* 0x000fea0003800000 */
[----:B------:R0:W-:Y:S01]  /*0a30*/  UTMACMDFLUSH ;  /* 0x00000000000079b7 */ /* 0x0001e20000000000 */
[----:B------:R-:W-:Y:S05]  /*0a40*/  @P0 BRA `(.L_x_20) ;  /* 0x0000000000040947 */ /* 0x000fea0003800000 */
[----:B------:R-:W-:-:S04]  /*0a50*/  DEPBAR.LE SB0, 0x0 ;  /* 0x000080000000791a */ /* 0x000fc80000000000 */
.L_x_20:
[----:B------:R-:W-:Y:S05]  /*0a60*/  WARPSYNC.ALL ;  /* 0x0000000000007948 */ /* 0x000fea0003800000 */
[----:B------:R-:W-:Y:S01]  /*0a70*/  NOP ;  /* 0x0000000000007918 */ /* 0x000fe20000000000 */
[----:B---3--:R-:W-:Y:S06]  /*0a80*/  BAR.SYNC.DEFER_BLOCKING 0x0 ;  /* 0x0000000000007b1d */ /* 0x008fec0000010000 */
[----:B------:R-:W-:Y:S02]  /*0a90*/  BSSY.RECONVERGENT B1, `(.L_x_21) ;  /* 0x000000b000017945 */ /* 0x000fe40003800200 */
[----:B------:R-:W-:Y:S06]  /*0aa0*/  BAR.SYNC.DEFER_BLOCKING 0x0 ;  /* 0x0000000000007b1d */ /* 0x000fec0000010000 */
[----:B------:R3:W-:Y:S01]  /*0ab0*/  @!P0 STS [R3], RZ ;  /* 0x000000ff03008388 */ /* 0x0007e20000000800 */
[----:B------:R-:W-:Y:S01]  /*0ac0*/  NOP ;  /* 0x0000000000007918 */ /* 0x000fe20000000000 */
[----:B------:R-:W-:Y:S05]  /*0ad0*/  @P3 BRA `(.L_x_22) ;  /* 0x0000000000183947 */ /* 0x000fea0003800000 */
[----:B--2-45:R-:W2:Y:S01]  /*0ae0*/  LDS R5, [UR8+0x8] ;  /* 0x00000808ff057984 */ /* 0x034ea20008000800 */
[----:B------:R-:W4:Y:S01]  /*0af0*/  LDC.64 R10, c[0x0][0x388] ;  /* 0x0000e200ff0a7b82 */ /* 0x000f220000000a00 */
[----:B------:R-:W-:Y:S02]  /*0b00*/  IMAD.MOV.U32 R6, RZ, RZ, 0x70 ;  /* 0x00000070ff067424 */ /* 0x000fe400078e00ff */
[----:B----4-:R4:W-:Y:S03]  /*0b10*/  STS.64 [UR8], R10 ;  /* 0x0000000aff007988 */ /* 0x0109e60008000a08 */
[----:B--2---:R-:W-:-:S05]  /*0b20*/  LOP3.LUT R5, R5, 0x10, R6, 0xd8, !PT ;  /* 0x0000001005057812 */ /* 0x004fca00078ed806 */
[----:B------:R4:W-:Y:S02]  /*0b30*/  STS [UR8+0x8], R5 ;  /* 0x00000805ff007988 */ /* 0x0009e40008000808 */
.L_x_22:
[----:B--2---:R-:W-:Y:S05]  /*0b40*/  BSYNC.RECONVERGENT B1 ;  /* 0x0000000000017941 */ /* 0x004fea0003800200 */
.L_x_21:
[----:B------:R-:W-:Y:S04]  /*0b50*/  BSSY.RECONVERGENT B2, `(.L_x_23) ;  /* 0x000000f000027945 */ /* 0x000fe80003800200 */
[----:B------:R-:W-:Y:S04]  /*0b60*/  BSSY.RELIABLE B1, `(.L_x_24) ;  /* 0x000000c000017945 */ /* 0x000fe80003800100 */
[----:B------:R-:W-:Y:S05]  /*0b70*/  @P3 BRA `(.L_x_25) ;  /* 0x0000000000283947 */ /* 0x000fea0003800000 */
[----:B----45:R-:W2:Y:S01]  /*0b80*/  LDS R5, [UR8+0x34] ;  /* 0x00003408ff057984 */ /* 0x030ea20008000800 */
[----:B------:R-:W-:Y:S01]  /*0b90*/  IMAD.MOV.U32 R6, RZ, RZ, 0x7f000000 ;  /* 0x7f000000ff067424 */ /* 0x000fe200078e00ff */
[----:B------:R-:W-:Y:S05]  /*0ba0*/  @P3 BREAK.RELIABLE B1 ;  /* 0x0000000000013942 */ /* 0x000fea0003800100 */
[----:B--2---:R-:W-:-:S05]  /*0bb0*/  LOP3.LUT R5, R5, 0xff000000, R6, 0xb8, !PT ;  /* 0xff00000005057812 */ /* 0x004fca00078eb806 */
[----:B------:R2:W-:Y:S01]  /*0bc0*/  STS [UR8+0x34], R5 ;  /* 0x00003405ff007988 */ /* 0x0005e20008000808 */
[----:B------:R-:W-:Y:S05]  /*0bd0*/  @P3 BRA `(.L_x_26) ;  /* 0x0000000000183947 */ /* 0x000fea0003800000 */
[----:B--2---:R-:W2:Y:S01]  /*0be0*/  LDS R5, [UR8+0x38] ;  /* 0x00003808ff057984 */ /* 0x004ea20008000800 */
[----:B------:R-:W-:-:S05]  /*0bf0*/  IMAD.MOV.U32 R6, RZ, RZ, 0x3f ;  /* 0x0000003fff067424 */ /* 0x000fca00078e00ff */
[----:B--2---:R-:W-:-:S05]  /*0c00*/  LOP3.LUT R5, R5, 0xff, R6, 0xb8, !PT ;  /* 0x000000ff05057812 */ /* 0x004fca00078eb806 */
[----:B------:R2:W-:Y:S02]  /*0c10*/  STS [UR8+0x38], R5 ;  /* 0x00003805ff007988 */ /* 0x0005e40008000808 */
.L_x_25:
[----:B------:R-:W-:Y:S05]  /*0c20*/  BSYNC.RELIABLE B1 ;  /* 0x0000000000017941 */ /* 0x000fea0003800100 */
.L_x_24:
[----:B------:R2:W-:Y:S02]  /*0c30*/  @!P3 STS [UR8+0x20], R4 ;  /* 0x00002004ff00b988 */ /* 0x0005e40008000808 */
.L_x_26:
[----:B------:R-:W-:Y:S05]  /*0c40*/  BSYNC.RECONVERGENT B2 ;  /* 0x0000000000027941 */ /* 0x000fea0003800200 */
.L_x_23:
[----:B------:R-:W-:Y:S05]  /*0c50*/  WARPSYNC.ALL ;  /* 0x0000000000007948 */ /* 0x000fea0003800000 */
[----:B------:R-:W-:Y:S01]  /*0c60*/  NOP ;  /* 0x0000000000007918 */ /* 0x000fe20000000000 */
[----:B----4-:R-:W4:Y:S01]  /*0c70*/  LDC R6, c[0x0][0x39c] ;  /* 0x0000e700ff067b82 */ /* 0x010f220000000800 */
[----:B------:R-:W-:Y:S01]  /*0c80*/  BSSY.RECONVERGENT B2, `(.L_x_27) ;  /* 0x000000b000027945 */ /* 0x000fe20003800200 */
[----:B----4-:R-:W-:-:S03]  /*0c90*/  VIADD R6, R6, 0xffffffff ;  /* 0xffffffff06067836 */ /* 0x010fc60000000000 */
[----:B------:R-:W-:Y:S05]  /*0ca0*/  @P3 BRA `(.L_x_28) ;  /* 0x0000000000203947 */ /* 0x000fea0003800000 */
[----:B--2---:R-:W2:Y:S01]  /*0cb0*/  LDS R4, [UR8+0x1c] ;  /* 0x00001c08ff047984 */ /* 0x004ea20008000800 */
[----:B------:R-:W4:Y:S03]  /*0cc0*/  LDC.64 R10, c[0x0][0x3b0] ;  /* 0x0000ec00ff0a7b82 */ /* 0x000f260000000a00 */
[----:B------:R3:W-:Y:S01]  /*0cd0*/  STS [UR8+0x24], R6 ;  /* 0x00002406ff007988 */ /* 0x0007e20008000808 */
[--C-:B----4-:R-:W-:Y:S02]  /*0ce0*/  SHF.R.U32.HI R7, RZ, 0x4, R11.reuse ;  /* 0x00000004ff077819 */ /* 0x110fe4000001160b */
[----:B-----5:R-:W-:-:S05]  /*0cf0*/  SHF.R.U64 R5, R10, 0x4, R11 ;  /* 0x000000040a057819 */ /* 0x020fca000000120b */
[----:B------:R3:W-:Y:S01]  /*0d00*/  STS [UR8+0xc], R5 ;  /* 0x00000c05ff007988 */ /* 0x0007e20008000808 */
[----:B--2---:R-:W-:-:S05]  /*0d10*/  LOP3.LUT R4, R4, 0xf, R7, 0xb8, !PT ;  /* 0x0000000f04047812 */ /* 0x004fca00078eb807 */
[----:B------:R3:W-:Y:S02]  /*0d20*/  STS [UR8+0x1c], R4 ;  /* 0x00001c04ff007988 */ /* 0x0007e40008000808 */
.L_x_28:
[----:B------:R-:W-:Y:S05]  /*0d30*/  BSYNC.RECONVERGENT B2 ;  /* 0x0000000000027941 */ /* 0x000fea0003800200 */
.L_x_27:
[----:B------:R-:W-:Y:S04]  /*0d40*/  BSSY.RECONVERGENT B3, `(.L_x_29) ;  /* 0x000001d000037945 */ /* 0x000fe80003800200 */
[----:B------:R-:W-:Y:S04]  /*0d50*/  BSSY.RELIABLE B2, `(.L_x_30) ;  /* 0x0000018000027945 */ /* 0x000fe80003800100 */
[----:B------:R-:W-:Y:S05]  /*0d60*/  @P3 BRA `(.L_x_31) ;  /* 0x00000000001c3947 */ /* 0x000fea0003800000 */
[----:B--23--:R-:W2:Y:S02]  /*0d70*/  LDS R4, [UR8+0x34] ;  /* 0x00003408ff047984 */ /* 0x00cea40008000800 */
[----:B--2---:R-:W-:-:S05]  /*0d80*/  LOP3.LUT R4, R4, 0x7, RZ, 0xb8, !PT ;  /* 0x0000000704047812 */ /* 0x004fca00078eb8ff */
[----:B------:R2:W-:Y:S01]  /*0d90*/  STS [UR8+0x34], R4 ;  /* 0x00003404ff007988 */ /* 0x0005e20008000808 */
[----:B------:R-:W-:Y:S05]  /*0da0*/  @P3 BRA `(.L_x_32) ;  /* 0x00000000001c3947 */ /* 0x000fea0003800000 */
[----:B--2---:R-:W2:Y:S02]  /*0db0*/  LDS R4, [UR8+0x34] ;  /* 0x00003408ff047984 */ /* 0x004ea40008000800 */
[----:B--2---:R-:W-:-:S05]  /*0dc0*/  LOP3.LUT R4, R4, 0x38, RZ, 0xb8, !PT ;  /* 0x0000003804047812 */ /* 0x004fca00078eb8ff */
[----:B------:R4:W-:Y:S02]  /*0dd0*/  STS [UR8+0x34], R4 ;  /* 0x00003404ff007988 */ /* 0x0009e40008000808 */
.L_x_31:
[----:B------:R-:W-:Y:S05]  /*0de0*/  @P3 BRA `(.L_x_33) ;  /* 0x00000000001c3947 */ /* 0x000fea0003800000 */
[----:B--234-:R-:W2:Y:S02]  /*0df0*/  LDS R4, [UR8+0x8] ;  /* 0x00000808ff047984 */ /* 0x01cea40008000800 */
[----:B--2---:R-:W-:-:S05]  /*0e00*/  LOP3.LUT R4, R4, 0x780, RZ, 0xb8, !PT ;  /* 0x0000078004047812 */ /* 0x004fca00078eb8ff */
[----:B------:R3:W-:Y:S02]  /*0e10*/  STS [UR8+0x8], R4 ;  /* 0x00000804ff007988 */ /* 0x0007e40008000808 */
.L_x_32:
[----:B------:R-:W-:Y:S05]  /*0e20*/  @P3 BRA `(.L_x_34) ;  /* 0x0000000000283947 */ /* 0x000fea0003800000 */
[----:B--23--:R-:W2:Y:S02]  /*0e30*/  LDS R4, [UR8+0x8] ;  /* 0x00000808ff047984 */ /* 0x00cea40008000800 */
[----:B--2---:R-:W-:-:S05]  /*0e40*/  LOP3.LUT R4, R4, 0x1800, RZ, 0xb8, !PT ;  /* 0x0000180004047812 */ /* 0x004fca00078eb8ff */
[----:B------:R2:W-:Y:S02]  /*0e50*/  STS [UR8+0x8], R4 ;  /* 0x00000804ff007988 */ /* 0x0005e40008000808 */
.L_x_33:
[----:B------:R-:W-:Y:S05]  /*0e60*/  @P3 BREAK.RELIABLE B2 ;  /* 0x0000000000023942 */ /* 0x000fea0003800100 */
[----:B------:R-:W-:Y:S05]  /*0e70*/  @P3 BRA `(.L_x_35) ;  /* 0x0000000000243947 */ /* 0x000fea0003800000 */
[----:B--234-:R-:W2:Y:S01]  /*0e80*/  LDS R4, [UR8+0x8] ;  /* 0x00000808ff047984 */ /* 0x01cea20008000800 */
[----:B-----5:R-:W-:-:S05]  /*0e90*/  IMAD.MOV.U32 R5, RZ, RZ, 0x6000 ;  /* 0x00006000ff057424 */ /* 0x020fca00078e00ff */
[----:B--2---:R-:W-:-:S04]  /*0ea0*/  LOP3.LUT R4, R4, 0x6000, R5, 0xd8, !PT ;  /* 0x0000600004047812 */ /* 0x004fc800078ed805 */
[----:B------:R-:W-:-:S05]  /*0eb0*/  LOP3.LUT R4, R4, 0x400000, RZ, 0xb8, !PT ;  /* 0x0040000004047812 */ /* 0x000fca00078eb8ff */
[----:B------:R4:W-:Y:S02]  /*0ec0*/  STS [UR8+0x8], R4 ;  /* 0x00000804ff007988 */ /* 0x0009e40008000808 */
.L_x_34:
[----:B------:R-:W-:Y:S05]  /*0ed0*/  BSYNC.RELIABLE B2 ;  /* 0x0000000000027941 */ /* 0x000fea0003800100 */
.L_x_30:
[----:B--234-:R-:W2:Y:S02]  /*0ee0*/  @!P3 LDS R4, [UR8+0x8] ;  /* 0x00000808ff04b984 */ /* 0x01cea40008000800 */
[----:B--2---:R-:W-:-:S05]  /*0ef0*/  @!P3 LOP3.LUT R4, R4, 0x8000, RZ, 0xb8, !PT ;  /* 0x000080000404b812 */ /* 0x004fca00078eb8ff */
[----:B------:R2:W-:Y:S02]  /*0f00*/  @!P3 STS [UR8+0x8], R4 ;  /* 0x00000804ff00b988 */ /* 0x0005e40008000808 */
.L_x_35:
[----:B------:R-:W-:Y:S05]  /*0f10*/  BSYNC.RECONVERGENT B3 ;  /* 0x0000000000037941 */ /* 0x000fea0003800200 */
.L_x_29:
[----:B------:R-:W-:Y:S05]  /*0f20*/  WARPSYNC.ALL ;  /* 0x0000000000007948 */ /* 0x000fea0003800000 */
[----:B------:R-:W-:Y:S01]  /*0f30*/  NOP ;  /* 0x0000000000007918 */ /* 0x000fe20000000000 */
[----:B------:R-:W-:-:S04]  /*0f40*/  UIADD3 UR5, UPT, UPT, UR4, 0x80, URZ ;  /* 0x0000008004057890 */ /* 0x000fc8000fffe0ff */
[----:B------:R-:W-:-:S04]  /*0f50*/  UIADD3 UR12, UP0, UPT, UR5, UR14, URZ ;  /* 0x0000000e050c7290 */ /* 0x000fc8000ff1e0ff */
[----:B------:R-:W-:Y:S01]  /*0f60*/  ULEA.HI.X.SX32 UR13, UR5, UR15, 0x1, UP0 ;  /* 0x0000000f050d7291 */ /* 0x000fe200080f0eff */
[----:B------:R-:W-:Y:S11]  /*0f70*/  @P0 BRA `(.L_x_36) ;  /* 0x0000000000300947 */ /* 0x000ff60003800000 */
[----:B--234-:R-:W2:Y:S01]  /*0f80*/  S2R R4, SR_LANEID ;  /* 0x0000000000047919 */ /* 0x01cea20000000000 */
[----:B------:R-:W-:Y:S05]  /*0f90*/  WARPSYNC.ALL ;  /* 0x0000000000007948 */ /* 0x000fea0003800000 */
[----:B------:R-:W-:Y:S01]  /*0fa0*/  NOP ;  /* 0x0000000000007918 */ /* 0x000fe20000000000 */
[----:B--2---:R-:W-:-:S05]  /*0fb0*/  IMAD.SHL.U32 R9, R4, 0x4, RZ ;  /* 0x0000000404097824 */ /* 0x004fca00078e00ff */
[----:B------:R-:W2:Y:S01]  /*0fc0*/  LDS R7, [R9+UR8] ;  /* 0x0000000809077984 */ /* 0x000ea20008000800 */
[----:B------:R-:W-:-:S05]  /*0fd0*/  IADD3 R4, P1, PT, R9, UR12, RZ ;  /* 0x0000000c09047c10 */ /* 0x000fca000ff3e0ff */
[----:B-----5:R-:W-:-:S05]  /*0fe0*/  IMAD.X R5, RZ, RZ, UR13, P1 ;  /* 0x0000000dff057e24 */ /* 0x020fca00088e06ff */
[----:B--2---:R2:W3:Y:S01]  /*0ff0*/  ATOMG.E.EXCH.STRONG.GPU PT, RZ, [R4], R7 ;  /* 0x0000000704ff73a8 */ /* 0x0044e200041ee100 */
[----:B------:R-:W-:-:S04]  /*1000*/  DEPBAR {5,4,3,2,1,0} ;  /* 0x0000003f0000791a */ /* 0x000fc80000000000 */
[----:B------:R-:W4:Y:S02]  /*1010*/  CCTL.E.C.LDCU.IV.DEEP [UR12] ;  /* 0x000000000c007540 */ /* 0x000f240009c08000 */
[----:B----4-:R2:W-:Y:S01]  /*1020*/  UTMACCTL.IV [UR12] ;  /* 0x000000000c0079b9 */ /* 0x0105e20008000000 */
[----:B------:R-:W-:Y:S01]  /*1030*/  NOP ;  /* 0x0000000000007918 */ /* 0x000fe20000000000 */
.L_x_36:
[----:B------:R-:W-:Y:S05]  /*1040*/  @P0 BRA `(.L_x_37) ;  /* 0x00000000000c0947 */ /* 0x000fea0003800000 */
[----:B------:R0:W-:Y:S01]  /*1050*/  UTMACMDFLUSH ;  /* 0x00000000000079b7 */ /* 0x0001e20000000000 */
[----:B------:R-:W-:Y:S05]  /*1060*/  @P0 BRA `(.L_x_37) ;  /* 0x0000000000040947 */ /* 0x000fea0003800000 */
[----:B------:R-:W-:-:S04]  /*1070*/  DEPBAR.LE SB0, 0x0 ;  /* 0x000080000000791a */ /* 0x000fc80000000000 */
.L_x_37:
        /* <DEDUP_REMOVED lines=8> */
[----:B---3--:R-:W3:Y:S01]  /*1100*/  LDS R3, [UR8+0x8] ;  /* 0x00000808ff037984 */ /* 0x008ee20008000800 */
[----:B------:R-:W2:Y:S02]  /*1110*/  LDC.64 R10, c[0x0][0x390] ;  /* 0x0000e400ff0a7b82 */ /* 0x000ea40000000a00 */
[----:B--2-4-:R-:W-:Y:S01]  /*1120*/  IMAD.MOV.U32 R4, RZ, RZ, 0x70 ;  /* 0x00000070ff047424 */ /* 0x014fe200078e00ff */
[----:B------:R2:W-:Y:S04]  /*1130*/  STS.64 [UR8], R10 ;  /* 0x0000000aff007988 */ /* 0x0005e80008000a08 */
[----:B---3--:R-:W-:-:S05]  /*1140*/  LOP3.LUT R3, R3, 0x10, R4, 0xd8, !PT ;  /* 0x0000001003037812 */ /* 0x008fca00078ed804 */
[----:B------:R2:W-:Y:S02]  /*1150*/  STS [UR8+0x8], R3 ;  /* 0x00000803ff007988 */ /* 0x0005e40008000808 */
.L_x_39:
[----:B--2---:R-:W-:Y:S05]  /*1160*/  BSYNC.RECONVERGENT B3 ;  /* 0x0000000000037941 */ /* 0x004fea0003800200 */
.L_x_38:
[----:B------:R-:W-:Y:S04]  /*1170*/  BSSY.RECONVERGENT B4, `(.L_x_40) ;  /* 0x0000033000047945 */ /* 0x000fe80003800200 */
[----:B------:R-:W-:Y:S04]  /*1180*/  BSSY.RELIABLE B3, `(.L_x_41) ;  /* 0x000002e000037945 */ /* 0x000fe80003800100 */
[----:B------:R-:W-:Y:S05]  /*1190*/  @P3 BRA `(.L_x_42) ;  /* 0x0000000000243947 */ /* 0x000fea0003800000 */
[----:B---3--:R-:W2:Y:S01]  /*11a0*/  LDS R3, [UR8+0x34] ;  /* 0x00003408ff037984 */ /* 0x008ea20008000800 */
[----:B----4-:R-:W-:-:S05]  /*11b0*/  IMAD.MOV.U32 R4, RZ, RZ, 0x3f000000 ;  /* 0x3f000000ff047424 */ /* 0x010fca00078e00ff */
[----:B--2---:R-:W-:-:S05]  /*11c0*/  LOP3.LUT R3, R3, 0xff000000, R4, 0xb8, !PT ;  /* 0xff00000003037812 */ /* 0x004fca00078eb804 */
[----:B------:R2:W-:Y:S01]  /*11d0*/  STS [UR8+0x34], R3 ;  /* 0x00003403ff007988 */ /* 0x0005e20008000808 */
[----:B------:R-:W-:Y:S05]  /*11e0*/  @P3 BRA `(.L_x_43) ;  /* 0x0000000000183947 */ /* 0x000fea0003800000 */
[----:B--2---:R-:W2:Y:S01]  /*11f0*/  LDS R3, [UR8+0x38] ;  /* 0x00003808ff037984 */ /* 0x004ea20008000800 */
[----:B------:R-:W-:-:S05]  /*1200*/  IMAD.MOV.U32 R4, RZ, RZ, 0x3f ;  /* 0x0000003fff047424 */ /* 0x000fca00078e00ff */
[----:B--2---:R-:W-:-:S05]  /*1210*/  LOP3.LUT R3, R3, 0xff, R4, 0xb8, !PT ;  /* 0x000000ff03037812 */ /* 0x004fca00078eb804 */
[----:B------:R2:W-:Y:S02]  /*1220*/  STS [UR8+0x38], R3 ;  /* 0x00003803ff007988 */ /* 0x0005e40008000808 */
.L_x_42:
[----:B------:R-:W-:Y:S05]  /*1230*/  @P3 BRA `(.L_x_44) ;  /* 0x00000000000c3947 */ /* 0x000fea0003800000 */
[----:B------:R2:W-:Y:S02]  /*1240*/  STS [UR8+0x20], R6 ;  /* 0x00002006ff007988 */ /* 0x0005e40008000808 */
.L_x_43:
[----:B------:R-:W-:Y:S05]  /*1250*/  @P3 BRA `(.L_x_45) ;  /* 0x0000000000243947 */ /* 0x000fea0003800000 */
[----:B------:R2:W-:Y:S02]  /*1260*/  STS [UR8+0x24], R2 ;  /* 0x00002402ff007988 */ /* 0x0005e40008000808 */
.L_x_44:
[----:B------:R-:W-:Y:S05]  /*1270*/  @P3 BRA `(.L_x_46) ;  /* 0x00000000002c3947 */ /* 0x000fea0003800000 */
[----:B--2---:R-:W2:Y:S01]  /*1280*/  LDS R2, [UR8+0x1c] ;  /* 0x00001c08ff027984 */ /* 0x004ea20008000800 */
[----:B------:R-:W3:Y:S02]  /*1290*/  LDC.64 R6, c[0x0][0x3b8] ;  /* 0x0000ee00ff067b82 */ /* 0x000ee40000000a00 */
[--C-:B---3-5:R-:W-:Y:S02]  /*12a0*/  SHF.R.U32.HI R5, RZ, 0x4, R7.reuse ;  /* 0x00000004ff057819 */ /* 0x128fe40000011607 */
[----:B------:R-:W-:-:S05]  /*12b0*/  SHF.R.U64 R3, R6, 0x4, R7 ;  /* 0x0000000406037819 */ /* 0x000fca0000001207 */
[----:B------:R3:W-:Y:S01]  /*12c0*/  STS [UR8+0xc], R3 ;  /* 0x00000c03ff007988 */ /* 0x0007e20008000808 */
[----:B--2---:R-:W-:-:S05]  /*12d0*/  LOP3.LUT R2, R2, 0xf, R5, 0xb8, !PT ;  /* 0x0000000f02027812 */ /* 0x004fca00078eb805 */
[----:B------:R3:W-:Y:S02]  /*12e0*/  STS [UR8+0x1c], R2 ;  /* 0x00001c02ff007988 */ /* 0x0007e40008000808 */
.L_x_45:
[----:B------:R-:W-:Y:S05]  /*12f0*/  @P3 BRA `(.L_x_47) ;  /* 0x00000000001c3947 */ /* 0x000fea0003800000 */
[----:B---3--:R-:W3:Y:S02]  /*1300*/  LDS R2, [UR8+0x34] ;  /* 0x00003408ff027984 */ /* 0x008ee40008000800 */
[----:B---3--:R-:W-:-:S05]  /*1310*/  LOP3.LUT R2, R2, 0x7, RZ, 0xb8, !PT ;  /* 0x0000000702027812 */ /* 0x008fca00078eb8ff */
[----:B------:R3:W-:Y:S02]  /*1320*/  STS [UR8+0x34], R2 ;  /* 0x00003402ff007988 */ /* 0x0007e40008000808 */
.L_x_46:
[----:B------:R-:W-:Y:S05]  /*1330*/  @P3 BRA `(.L_x_48) ;  /* 0x00000000001c3947 */ /* 0x000fea0003800000 */
[----:B--23--:R-:W2:Y:S02]  /*1340*/  LDS R2, [UR8+0x34] ;  /* 0x00003408ff027984 */ /* 0x00cea40008000800 */
[----:B--2---:R-:W-:-:S05]  /*1350*/  LOP3.LUT R2, R2, 0x38, RZ, 0xb8, !PT ;  /* 0x0000003802027812 */ /* 0x004fca00078eb8ff */
[----:B------:R2:W-:Y:S02]  /*1360*/  STS [UR8+0x34], R2 ;  /* 0x00003402ff007988 */ /* 0x0005e40008000808 */
.L_x_47:
[----:B------:R-:W-:Y:S05]  /*1370*/  @P3 BRA `(.L_x_49) ;  /* 0x00000000001c3947 */ /* 0x000fea0003800000 */
[----:B--23--:R-:W2:Y:S02]  /*1380*/  LDS R2, [UR8+0x8] ;  /* 0x00000808ff027984 */ /* 0x00cea40008000800 */
[----:B--2---:R-:W-:-:S05]  /*1390*/  LOP3.LUT R2, R2, 0x780, RZ, 0xb8, !PT ;  /* 0x0000078002027812 */ /* 0x004fca00078eb8ff */
[----:B------:R2:W-:Y:S02]  /*13a0*/  STS [UR8+0x8], R2 ;  /* 0x00000802ff007988 */ /* 0x0005e40008000808 */
.L_x_48:
[----:B------:R-:W-:Y:S05]  /*13b0*/  @P3 BRA `(.L_x_50) ;  /* 0x0000000000283947 */ /* 0x000fea0003800000 */
[----:B--23--:R-:W2:Y:S02]  /*13c0*/  LDS R2, [UR8+0x8] ;  /* 0x00000808ff027984 */ /* 0x00cea40008000800 */
[----:B--2---:R-:W-:-:S05]  /*13d0*/  LOP3.LUT R2, R2, 0x1800, RZ, 0xb8, !PT ;  /* 0x0000180002027812 */ /* 0x004fca00078eb8ff */
[----:B------:R2:W-:Y:S02]  /*13e0*/  STS [UR8+0x8], R2 ;  /* 0x00000802ff007988 */ /* 0x0005e40008000808 */
.L_x_49:
[----:B------:R-:W-:Y:S05]  /*13f0*/  @P3 BREAK.RELIABLE B3 ;  /* 0x0000000000033942 */ /* 0x000fea0003800100 */
[----:B------:R-:W-:Y:S05]  /*1400*/  @P3 BRA `(.L_x_51) ;  /* 0x0000000000243947 */ /* 0x000fea0003800000 */
[----:B--23--:R-:W2:Y:S01]  /*1410*/  LDS R2, [UR8+0x8] ;  /* 0x00000808ff027984 */ /* 0x00cea20008000800 */
[----:B------:R-:W-:-:S05]  /*1420*/  IMAD.MOV.U32 R3, RZ, RZ, 0x6000 ;  /* 0x00006000ff037424 */ /* 0x000fca00078e00ff */
[----:B--2---:R-:W-:-:S04]  /*1430*/  LOP3.LUT R2, R2, 0x4000, R3, 0xd8, !PT ;  /* 0x0000400002027812 */ /* 0x004fc800078ed803 */
[----:B------:R-:W-:-:S05]  /*1440*/  LOP3.LUT R2, R2, 0x400000, RZ, 0xb8, !PT ;  /* 0x0040000002027812 */ /* 0x000fca00078eb8ff */
[----:B------:R2:W-:Y:S02]  /*1450*/  STS [UR8+0x8], R2 ;  /* 0x00000802ff007988 */ /* 0x0005e40008000808 */
.L_x_50:
[----:B------:R-:W-:Y:S05]  /*1460*/  BSYNC.RELIABLE B3 ;  /* 0x0000000000037941 */ /* 0x000fea0003800100 */
.L_x_41:
[----:B--23--:R-:W2:Y:S02]  /*1470*/  @!P3 LDS R2, [UR8+0x8] ;  /* 0x00000808ff02b984 */ /* 0x00cea40008000800 */
[----:B--2---:R-:W-:-:S05]  /*1480*/  @!P3 LOP3.LUT R2, R2, 0x8000, RZ, 0xb8, !PT ;  /* 0x000080000202b812 */ /* 0x004fca00078eb8ff */
[----:B------:R2:W-:Y:S02]  /*1490*/  @!P3 STS [UR8+0x8], R2 ;  /* 0x00000802ff00b988 */ /* 0x0005e40008000808 */
.L_x_51:
[----:B------:R-:W-:Y:S05]  /*14a0*/  BSYNC.RECONVERGENT B4 ;  /* 0x0000000000047941 */ /* 0x000fea0003800200 */
.L_x_40:
[----:B------:R-:W-:Y:S05]  /*14b0*/  WARPSYNC.ALL ;  /* 0x0000000000007948 */ /* 0x000fea0003800000 */
[----:B------:R-:W-:Y:S01]  /*14c0*/  NOP ;  /* 0x0000000000007918 */ /* 0x000fe20000000000 */
[----:B------:R-:W-:-:S04]  /*14d0*/  UIADD3 UR4, UPT, UPT, UR4, 0x100, URZ ;  /* 0x0000010004047890 */ /* 0x000fc8000fffe0ff */
[----:B------:R-:W-:-:S04]  /*14e0*/  UIADD3 UR14, UP0, UPT, UR4, UR14, URZ ;  /* 0x0000000e040e7290 */ /* 0x000fc8000ff1e0ff */
[----:B------:R-:W-:Y:S01]  /*14f0*/  ULEA.HI.X.SX32 UR15, UR4, UR15, 0x1, UP0 ;  /* 0x0000000f040f7291 */ /* 0x000fe200080f0eff */
[----:B------:R-:W-:Y:S11]  /*1500*/  @P0 BRA `(.L_x_52) ;  /* 0x0000000000300947 */ /* 0x000ff60003800000 */
[----:B--23--:R-:W2:Y:S01]  /*1510*/  S2R R2, SR_LANEID ;  /* 0x0000000000027919 */ /* 0x00cea20000000000 */
[----:B------:R-:W-:Y:S05]  /*1520*/  WARPSYNC.ALL ;  /* 0x0000000000007948 */ /* 0x000fea0003800000 */
[----:B------:R-:W-:Y:S01]  /*1530*/  NOP ;  /* 0x0000000000007918 */ /* 0x000fe20000000000 */
[----:B--2-4-:R-:W-:-:S05]  /*1540*/  IMAD.SHL.U32 R4, R2, 0x4, RZ ;  /* 0x0000000402047824 */ /* 0x014fca00078e00ff */
[----:B-----5:R-:W2:Y:S01]  /*1550*/  LDS R5, [R4+UR8] ;  /* 0x0000000804057984 */ /* 0x020ea20008000800 */
[----:B------:R-:W-:-:S05]  /*1560*/  IADD3 R2, P1, PT, R4, UR14, RZ ;  /* 0x0000000e04027c10 */ /* 0x000fca000ff3e0ff */
[----:B------:R-:W-:-:S05]  /*1570*/  IMAD.X R3, RZ, RZ, UR15, P1 ;  /* 0x0000000fff037e24 */ /* 0x000fca00088e06ff */
[----:B--2---:R2:W3:Y:S01]  /*1580*/  ATOMG.E.EXCH.STRONG.GPU PT, RZ, [R2], R5 ;  /* 0x0000000502ff73a8 */ /* 0x0044e200041ee100 */
[----:B------:R-:W-:-:S04]  /*1590*/  DEPBAR {5,4,3,2,1,0} ;  /* 0x0000003f0000791a */ /* 0x000fc80000000000 */
[----:B------:R-:W4:Y:S02]  /*15a0*/  CCTL.E.C.LDCU.IV.DEEP [UR14] ;  /* 0x000000000e007540 */ /* 0x000f240009c08000 */
[----:B----4-:R2:W-:Y:S01]  /*15b0*/  UTMACCTL.IV [UR14] ;  /* 0x000000000e0079b9 */ /* 0x0105e20008000000 */
[----:B------:R-:W-:Y:S01]  /*15c0*/  NOP ;  /* 0x0000000000007918 */ /* 0x000fe20000000000 */
.L_x_52:
[----:B------:R-:W-:Y:S05]  /*15d0*/  @P0 BRA `(.L_x_53) ;  /* 0x00000000000c0947 */ /* 0x000fea0003800000 */
[----:B------:R0:W-:Y:S01]  /*15e0*/  UTMACMDFLUSH ;  /* 0x00000000000079b7 */ /* 0x0001e20000000000 */
[----:B------:R-:W-:Y:S05]  /*15f0*/  @P0 BRA `(.L_x_53) ;  /* 0x0000000000040947 */ /* 0x000fea0003800000 */
[----:B------:R-:W-:-:S04]  /*1600*/  DEPBAR.LE SB0, 0x0 ;  /* 0x000080000000791a */ /* 0x000fc80000000000 */
.L_x_53:
[----:B------:R-:W-:Y:S05]  /*1610*/  WARPSYNC.ALL ;  /* 0x0000000000007948 */ /* 0x000fea0003800000 */
[----:B------:R-:W-:Y:S01]  /*1620*/  NOP ;  /* 0x0000000000007918 */ /* 0x000fe20000000000 */
[----:B---3--:R-:W-:Y:S01]  /*1630*/  BAR.SYNC.DEFER_BLOCKING 0x0 ;  /* 0x0000000000007b1d */ /* 0x008fe20000010000 */
[----:B------:R-:W-:Y:S01]  /*1640*/  ISETP.GE.AND P0, PT, R8, 0x1, PT ;  /* 0x000000010800780c */ /* 0x000fe20003f06270 */
[----:B------:R-:W-:Y:S01]  /*1650*/  USHF.L.U32 UR11, UR11, 0x6, URZ ;  /* 0x000000060b0b7899 */ /* 0x000fe200080006ff */
[----:B--2---:R-:W-:Y:S01]  /*1660*/  SHF.R.U32.HI R2, RZ, 0x5, R0 ;  /* 0x00000005ff027819 */ /* 0x004fe20000011600 */
[----:B------:R-:W-:-:S02]  /*1670*/  USHF.L.U32 UR31, UR9, 0x6, URZ ;  /* 0x00000006091f7899 */ /* 0x000fc400080006ff */
[----:B------:R-:W-:Y:S01]  /*1680*/  VOTEU.ALL UP0, P3 ;  /* 0x0000000000ff7886 */ /* 0x000fe20001800000 */
[----:B------:R-:W-:Y:S01]  /*1690*/  UMOV UR4, 0x1 ;  /* 0x0000000100047882 */ /* 0x000fe20000000000 */
[----:B------:R-:W-:Y:S01]  /*16a0*/  VOTEU.ALL UP1, P3 ;  /* 0x0000000000ff7886 */ /* 0x000fe20001820000 */
[----:B------:R-:W-:Y:S02]  /*16b0*/  R2UR UR24, R2 ;  /* 0x00000000021872ca */ /* 0x000fe400000e0000 */
[----:B------:R-:W-:-:S04]  /*16c0*/  @!UP0 UIADD3 UR16, UPT, UPT, -UR4, 0x100000, URZ ;  /* 0x0010000004108890 */ /* 0x000fc8000fffe1ff */
[----:B------:R-:W-:Y:S02]  /*16d0*/  @!UP0 USHF.L.U32 UR17, UR16, 0xb, URZ ;  /* 0x0000000b10118899 */ /* 0x000fe400080006ff */
[----:B------:R-:W-:Y:S02]  /*16e0*/  @!UP0 USHF.L.U32 UR16, UR16, 0x1, URZ ;  /* 0x0000000110108899 */ /* 0x000fe400080006ff */
[----:B------:R-:W-:-:S04]  /*16f0*/  @!UP0 UIADD3 UR4, UPT, UPT, -UR4, 0x100000, URZ ;  /* 0x0010000004048890 */ /* 0x000fc8000fffe1ff */
[----:B------:R-:W-:Y:S02]  /*1700*/  @!UP0 USHF.L.U32 UR5, UR4, 0xb, URZ ;  /* 0x0000000b04058899 */ /* 0x000fe400080006ff */
[----:B------:R-:W-:Y:S01]  /*1710*/  @!UP0 USHF.L.U32 UR4, UR4, 0x1, URZ ;  /* 0x0000000104048899 */ /* 0x000fe200080006ff */
[----:B------:R-:W-:Y:S01]  /*1720*/  VOTEU.ALL UP0, P3 ;  /* 0x0000000000ff7886 */ /* 0x000fe20001800000 */
[----:B------:R-:W2:Y:S04]  /*1730*/  FENCE.VIEW.ASYNC.S ;  /* 0x00000000000073c6 */ /* 0x000ea80000000000 */
[----:B--2---:R2:W3:Y:S06]  /*1740*/  @!UP0 SYNCS.EXCH.64 URZ, [UR8+0x4000], UR16 ;  /* 0x0040001008ff85b2 */ /* 0x0044ec0008000100 */
[----:B------:R2:W4:Y:S01]  /*1750*/  @!UP1 SYNCS.EXCH.64 URZ, [UR8+0x4010], UR4 ;  /* 0x0040100408ff95b2 */ /* 0x0005220008000100 */
[----:B------:R-:W-:Y:S05]  /*1760*/  @!P0 BRA `(.L_x_54) ;  /* 0x0000000400f08947 */ /* 0x000fea0003800000 */
[----:B---34-:R-:W-:Y:S01]  /*1770*/  BAR.SYNC.DEFER_BLOCKING 0x0 ;  /* 0x0000000000007b1d */ /* 0x018fe20000010000 */
[----:B------:R-:W-:Y:S01]  /*1780*/  @!P3 IMAD.MOV.U32 R2, RZ, RZ, 0x4000 ;  /* 0x00004000ff02b424 */ /* 0x000fe200078e00ff */
[----:B------:R-:W-:Y:S02]  /*1790*/  ELECT P1, URZ, PT ;  /* 0x0000000000ff782f */ /* 0x000fe40003820000 */
[----:B------:R-:W-:Y:S02]  /*17a0*/  ELECT P0, URZ, PT ;  /* 0x0000000000ff782f */ /* 0x000fe40003800000 */
[C---:B------:R-:W-:Y:S01]  /*17b0*/  ISETP.LT.U32.AND P1, PT, R36.reuse, 0x20, P1 ;  /* 0x000000202400780c */ /* 0x040fe20000f21070 */
[----:B------:R-:W-:Y:S01]  /*17c0*/  UIADD3 UR28, UPT, UPT, UR8, 0x2000, URZ ;  /* 0x00002000081c7890 */ /* 0x000fe2000fffe0ff */
[----:B------:R-:W-:Y:S01]  /*17d0*/  ISETP.LT.U32.AND P0, PT, R36, 0x20, P0 ;  /* 0x000000202400780c */ /* 0x000fe20000701070 */
[----:B--2---:R-:W-:Y:S02]  /*17e0*/  USHF.R.U32.HI UR16, URZ, 0x4, UR8 ;  /* 0x00000004ff107899 */ /* 0x004fe40008011608 */
[----:B------:R-:W-:-:S02]  /*17f0*/  USHF.R.U32.HI UR18, URZ, 0x4, UR28 ;  /* 0x00000004ff127899 */ /* 0x000fc4000801161c */
[----:B------:R-:W-:Y:S02]  /*1800*/  USGXT.U32 UR16, UR16, 0xe ;  /* 0x0000000e1010789a */ /* 0x000fe40008000000 */
[----:B------:R-:W-:Y:S01]  /*1810*/  USGXT.U32 UR18, UR18, 0xe ;  /* 0x0000000e1212789a */ /* 0x000fe20008000000 */
[----:B------:R-:W-:Y:S01]  /*1820*/  UMOV UR4, URZ ;  /* 0x000000ff00047c82 */ /* 0x000fe20008000000 */
[----:B------:R-:W-:Y:S02]  /*1830*/  UMOV UR17, 0x40004040 ;  /* 0x4000404000117882 */ /* 0x000fe40000000000 */
[----:B------:R-:W-:Y:S01]  /*1840*/  VOTEU.ANY UP0, P1 ;  /* 0x0000000000ff7886 */ /* 0x000fe20000800100 */
[----:B------:R-:W-:Y:S01]  /*1850*/  VOTEU.ANY UP2, P1 ;  /* 0x0000000000ff7886 */ /* 0x000fe20000840100 */
[----:B------:R-:W-:Y:S01]  /*1860*/  VOTEU.ANY UP1, P0 ;  /* 0x0000000000ff7886 */ /* 0x000fe20000020100 */
[----:B------:R-:W-:Y:S01]  /*1870*/  VOTEU.ANY UP3, P0 ;  /* 0x0000000000ff7886 */ /* 0x000fe20000060100 */
[----:B------:R-:W-:Y:S01]  /*1880*/  UMOV UR19, 0x40004040 ;  /* 0x4000404000137882 */ /* 0x000fe20000000000 */
[----:B------:R2:W-:Y:S01]  /*1890*/  @!P3 SYNCS.ARRIVE.TRANS64 RZ, [UR8+0x4000], R2 ;  /* 0x00400002ffffb9a7 */ /* 0x0005e20008000008 */
[----:B------:R3:W-:Y:S06]  /*18a0*/  MEMBAR.ALL.CTA ;  /* 0x0000000000007992 */ /* 0x0007ec0000008000 */
[----:B---3--:R-:W3:Y:S01]  /*18b0*/  FENCE.VIEW.ASYNC.S ;  /* 0x00000000000073c6 */ /* 0x008ee20000000000 */
[----:B------:R-:W-:Y:S01]  /*18c0*/  @UP0 UIADD3 UR9, UPT, UPT, UR8, 0x4000, URZ ;  /* 0x0000400008090890 */ /* 0x000fe2000fffe0ff */
[----:B------:R-:W-:Y:S01]  /*18d0*/  @UP0 UMOV UR10, URZ ;  /* 0x000000ff000a0c82 */ /* 0x000fe20008000000 */
[----:B------:R-:W-:Y:S01]  /*18e0*/  @UP1 UIADD3 UR29, UPT, UPT, UR8, 0x4000, URZ ;  /* 0x00004000081d1890 */ /* 0x000fe2000fffe0ff */
[----:B------:R-:W-:Y:S01]  /*18f0*/  @UP1 UMOV UR30, URZ ;  /* 0x000000ff001e1c82 */ /* 0x000fe20008000000 */
[----:B------:R-:W-:-:S02]  /*1900*/  UIADD3 UR20, UP0, UPT, UR16, 0x2, URZ ;  /* 0x0000000210147890 */ /* 0x000fc4000ff1e0ff */
[----:B------:R-:W-:Y:S02]  /*1910*/  UIADD3 UR22, UP1, UPT, UR18, 0x2, URZ ;  /* 0x0000000212167890 */ /* 0x000fe4000ff3e0ff */
[----:B------:R-:W-:Y:S02]  /*1920*/  UIADD3.X UR21, UPT, UPT, UR4, 0x40004040, URZ, UP0, !UPT ;  /* 0x4000404004157890 */ /* 0x000fe400087fe4ff */
[----:B------:R-:W-:Y:S02]  /*1930*/  UIADD3.X UR23, UPT, UPT, UR4, 0x40004040, URZ, UP1, !UPT ;  /* 0x4000404004177890 */ /* 0x000fe40008ffe4ff */
[----:B------:R-:W-:Y:S02]  /*1940*/  UIADD3.64 UR26, UPT, UPT, UR20, 0x2, URZ ;  /* 0x00000002141a7897 */ /* 0x000fe4000fffe0ff */
[----:B------:R-:W-:Y:S02]  /*1950*/  UIADD3.64 UR34, UPT, UPT, UR20, 0x4, URZ ;  /* 0x0000000414227897 */ /* 0x000fe4000fffe0ff */
[----:B------:R-:W-:-:S02]  /*1960*/  UIADD3.64 UR32, UPT, UPT, UR22, 0x2, URZ ;  /* 0x0000000216207897 */ /* 0x000fc4000fffe0ff */
[----:B------:R-:W-:Y:S02]  /*1970*/  UIADD3.64 UR36, UPT, UPT, UR22, 0x4, URZ ;  /* 0x0000000416247897 */ /* 0x000fe4000fffe0ff */
[----:B------:R-:W-:Y:S01]  /*1980*/  UISETP.NE.U32.AND UP0, UPT, UR24, URZ, UPT ;  /* 0x000000ff1800728c */ /* 0x000fe2000bf05070 */
[----:B---3--:R-:W-:Y:S06]  /*1990*/  BAR.SYNC.DEFER_BLOCKING 0x0 ;  /* 0x0000000000007b1d */ /* 0x008fec0000010000 */
[----:B------:R2:W-:Y:S02]  /*19a0*/  @UP2 UTMALDG.2D [UR8], [UR6] ;  /* 0x00000008060025b4 */ /* 0x0005e40008008000 */
[----:B------:R-:W-:Y:S06]  /*19b0*/  BAR.SYNC.DEFER_BLOCKING 0x0 ;  /* 0x0000000000007b1d */ /* 0x000fec0000010000 */
[----:B------:R2:W-:Y:S02]  /*19c0*/  @UP3 UTMALDG.2D [UR28], [UR12] ;  /* 0x0000001c0c0035b4 */ /* 0x0005e40008008000 */
[----:B------:R-:W-:Y:S06]  /*19d0*/  BAR.SYNC.DEFER_BLOCKING 0x0 ;  /* 0x0000000000007b1d */ /* 0x000fec0000010000 */
[----:B------:R-:W3:Y:S02]  /*19e0*/  SYNCS.PHASECHK.TRANS64.TRYWAIT P0, [UR8+0x4000], RZ ;  /* 0x004000ffff0075a7 */ /* 0x000ee40008001108 */
[----:B--23--:R-:W-:Y:S05]  /*19f0*/  @!P0 BRA `(.L_x_55) ;  /* 0x0000000800cc8947 */ /* 0x00cfea0003800000 */
.L_x_67:
[----:B------:R-:W-:Y:S05]  /*1a00*/  BRA.U UP0, `(.L_x_56) ;  /* 0x0000000100347547 */ /* 0x000fea000b800000 */
[----:B------:R-:W-:Y:S01]  /*1a10*/  UMOV UR4, 0x0 ;  /* 0x0000000000047882 */ /* 0x000fe20000000000 */
[----:B------:R-:W-:Y:S01]  /*1a20*/  UMOV UR5, 0x4100010 ;  /* 0x0410001000057882 */ /* 0x000fe20000000000 */
[----:B------:R-:W-:Y:S01]  /*1a30*/  UMOV UR28, 0x0 ;  /* 0x00000000001c7882 */ /* 0x000fe20000000000 */
[----:B------:R-:W-:Y:S01]  /*1a40*/  UMOV UR29, 0x4100010 ;  /* 0x04100010001d7882 */ /* 0x000fe20000000000 */
[----:B------:R-:W-:Y:S01]  /*1a50*/  UMOV UR38, 0x0 ;  /* 0x0000000000267882 */ /* 0x000fe20000000000 */
[----:B------:R-:W-:Y:S01]  /*1a60*/  UMOV UR39, 0x4100010 ;  /* 0x0410001000277882 */ /* 0x000fe20000000000 */
[----:B------:R2:W-:Y:S01]  /*1a70*/  UTCQMMA gdesc[UR16], gdesc[UR18], tmem[UR25], tmem[UR4], idesc[UR5], !UPT ;  /* 0x00ff0412100075ea */ /* 0x0005e2000f800319 */
[----:B------:R-:W-:Y:S01]  /*1a80*/  UMOV UR40, 0x0 ;  /* 0x0000000000287882 */ /* 0x000fe20000000000 */
[----:B------:R-:W-:Y:S01]  /*1a90*/  UMOV UR41, 0x4100010 ;  /* 0x0410001000297882 */ /* 0x000fe20000000000 */
[----:B------:R2:W-:Y:S01]  /*1aa0*/  UTCQMMA gdesc[UR20], gdesc[UR22], tmem[UR25], tmem[UR28], idesc[UR29], UPT ;  /* 0x00ff1c16140075ea */ /* 0x0005e2000b800319 */
[----:B------:R2:W-:Y:S01]  /*1ab0*/  UTCQMMA gdesc[UR26], gdesc[UR32], tmem[UR25], tmem[UR38], idesc[UR39], UPT ;  /* 0x00ff26201a0075ea */ /* 0x0005e2000b800319 */
[----:B------:R2:W-:Y:S01]  /*1ac0*/  UTCQMMA gdesc[UR34], gdesc[UR36], tmem[UR25], tmem[UR40], idesc[UR41], UPT ;  /* 0x00ff2824220075ea */ /* 0x0005e2000b800319 */
[----:B------:R-:W-:Y:S01]  /*1ad0*/  NOP ;  /* 0x0000000000007918 */ /* 0x000fe20000000000 */
.L_x_56:
[----:B------:R-:W-:Y:S01]  /*1ae0*/  ELECT P0, URZ, PT ;  /* 0x0000000000ff782f */ /* 0x000fe20003800000 */
[----:B--2---:R-:W-:-:S03]  /*1af0*/  UIADD3 UR4, UPT, UPT, UR8, 0x4010, URZ ;  /* 0x0000401008047890 */ /* 0x004fc6000fffe0ff */
[----:B------:R-:W-:Y:S01]  /*1b00*/  ISETP.LT.U32.AND P0, PT, R36, 0x20, P0 ;  /* 0x000000202400780c */ /* 0x000fe20000701070 */
[----:B------:R-:W-:-:S12]  /*1b10*/  UMOV UR5, URZ ;  /* 0x000000ff00057c82 */ /* 0x000fd80008000000 */
[----:B------:R-:W-:Y:S01]  /*1b20*/  VOTEU.ANY UP0, P0 ;  /* 0x0000000000ff7886 */ /* 0x000fe20000000100 */
[----:B------:R-:W-:Y:S01]  /*1b30*/  VOTEU.ANY UP1, P0 ;  /* 0x0000000000ff7886 */ /* 0x000fe20000020100 */
[----:B------:R-:W-:-:S03]  /*1b40*/  ISETP.GE.U32.AND P0, PT, R8, 0x81, PT ;  /* 0x000000810800780c */ /* 0x000fc60003f06070 */
[----:B------:R-:W-:Y:S02]  /*1b50*/  @UP0 UMOV UR9, UR4 ;  /* 0x0000000400090c82 */ /* 0x000fe40008000000 */
[----:B------:R2:W-:Y:S01]  /*1b60*/  @UP1 UTCBAR [UR9], URZ ;  /* 0x000000ff090013e9 */ /* 0x0005e200080000ff */
[----:B------:R-:W-:Y:S06]  /*1b70*/  BAR.SYNC.DEFER_BLOCKING 0x0 ;  /* 0x0000000000007b1d */ /* 0x000fec0000010000 */
[----:B------:R-:W3:Y:S02]  /*1b80*/  SYNCS.PHASECHK.TRANS64.TRYWAIT P1, [UR8+0x4010], RZ ;  /* 0x004010ffff0075a7 */ /* 0x000ee40008021108 */
[----:B--23--:R-:W-:Y:S05]  /*1b90*/  @!P1 BRA `(.L_x_57) ;  /* 0x0000000800709947 */ /* 0x00cfea0003800000 */
.L_x_68:
[----:B------:R-:W-:Y:S05]  /*1ba0*/  @!P0 BRA `(.L_x_54) ;  /* 0x0000000000e08947 */ /* 0x000fea0003800000 */
[----:B------:R-:W-:Y:S01]  /*1bb0*/  IMAD.MOV.U32 R2, RZ, RZ, 0x1 ;  /* 0x00000001ff027424 */ /* 0x000fe200078e00ff */
[----:B------:R-:W2:Y:S01]  /*1bc0*/  LDCU UR44, c[0x0][0x3a0] ;  /* 0x00007400ff2c77ac */ /* 0x000ea20008000800 */
[----:B------:R-:W-:-:S05]  /*1bd0*/  UMOV UR10, 0x80 ;  /* 0x00000080000a7882 */ /* 0x000fca0000000000 */
.L_x_61:
[----:B------:R-:W-:Y:S01]  /*1be0*/  BAR.SYNC.DEFER_BLOCKING 0x0 ;  /* 0x0000000000007b1d */ /* 0x000fe20000010000 */
[----:B------:R-:W-:Y:S01]  /*1bf0*/  @!P3 IMAD.MOV.U32 R3, RZ, RZ, 0x4000 ;  /* 0x00004000ff03b424 */ /* 0x000fe200078e00ff */
[----:B------:R-:W-:Y:S02]  /*1c00*/  ELECT P1, URZ, PT ;  /* 0x0000000000ff782f */ /* 0x000fe40003820000 */
[----:B------:R-:W-:Y:S02]  /*1c10*/  ELECT P0, URZ, PT ;  /* 0x0000000000ff782f */ /* 0x000fe40003800000 */
[C---:B------:R-:W-:Y:S01]  /*1c20*/  ISETP.LT.U32.AND P1, PT, R36.reuse, 0x20, P1 ;  /* 0x000000202400780c */ /* 0x040fe20000f21070 */
[----:B------:R-:W-:Y:S01]  /*1c30*/  UMOV UR30, UR10 ;  /* 0x0000000a001e7c82 */ /* 0x000fe20008000000 */
[----:B------:R-:W-:-:S11]  /*1c40*/  ISETP.LT.U32.AND P0, PT, R36, 0x20, P0 ;  /* 0x000000202400780c */ /* 0x000fd60000701070 */
[----:B------:R-:W-:Y:S02]  /*1c50*/  VOTEU.ANY UP0, P1 ;  /* 0x0000000000ff7886 */ /* 0x000fe40000800100 */
[----:B------:R-:W-:Y:S01]  /*1c60*/  VOTEU.ANY UP1, P0 ;  /* 0x0000000000ff7886 */ /* 0x000fe20000020100 */
[----:B------:R3:W-:Y:S01]  /*1c70*/  @!P3 SYNCS.ARRIVE.TRANS64 RZ, [UR8+0x4000], R3 ;  /* 0x00400003ffffb9a7 */ /* 0x0007e20008000008 */
[----:B------:R4:W-:Y:S06]  /*1c80*/  MEMBAR.ALL.CTA ;  /* 0x0000000000007992 */ /* 0x0009ec0000008000 */
[----:B----4-:R-:W4:Y:S01]  /*1c90*/  FENCE.VIEW.ASYNC.S ;  /* 0x00000000000073c6 */ /* 0x010f220000000000 */
[----:B------:R-:W-:Y:S01]  /*1ca0*/  @UP0 UIADD3 UR9, UPT, UPT, UR8, 0x4000, URZ ;  /* 0x0000400008090890 */ /* 0x000fe2000fffe0ff */
[----:B----4-:R-:W-:Y:S01]  /*1cb0*/  VOTEU.ANY UP0, P1 ;  /* 0x0000000000ff7886 */ /* 0x010fe20000800100 */
[----:B------:R-:W-:-:S02]  /*1cc0*/  @UP1 UIADD3 UR28, UPT, UPT, UR8, 0x2000, URZ ;  /* 0x00002000081c1890 */ /* 0x000fc4000fffe0ff */
[----:B------:R-:W-:Y:S01]  /*1cd0*/  @UP1 UIADD3 UR29, UPT, UPT, UR8, 0x4000, URZ ;  /* 0x00004000081d1890 */ /* 0x000fe2000fffe0ff */
[----:B---3--:R-:W-:Y:S01]  /*1ce0*/  IMAD.U32 R3, R2, -0x80000000, RZ ;  /* 0x8000000002037824 */ /* 0x008fe200078e00ff */
[----:B------:R-:W-:Y:S01]  /*1cf0*/  VOTEU.ANY UP1, P0 ;  /* 0x0000000000ff7886 */ /* 0x000fe20000020100 */
[----:B------:R-:W-:Y:S06]  /*1d00*/  BAR.SYNC.DEFER_BLOCKING 0x0 ;  /* 0x0000000000007b1d */ /* 0x000fec0000010000 */
[----:B------:R3:W-:Y:S01]  /*1d10*/  @UP0 UTMALDG.2D [UR8], [UR6] ;  /* 0x00000008060005b4 */ /* 0x0007e20008008000 */
[----:B------:R-:W-:Y:S01]  /*1d20*/  UISETP.NE.U32.AND UP0, UPT, UR24, URZ, UPT ;  /* 0x000000ff1800728c */ /* 0x000fe2000bf05070 */
[----:B------:R-:W-:Y:S06]  /*1d30*/  BAR.SYNC.DEFER_BLOCKING 0x0 ;  /* 0x0000000000007b1d */ /* 0x000fec0000010000 */
[----:B------:R3:W-:Y:S02]  /*1d40*/  @UP1 UTMALDG.2D [UR28], [UR12] ;  /* 0x0000001c0c0015b4 */ /* 0x0007e40008008000 */
[----:B------:R-:W-:Y:S06]  /*1d50*/  BAR.SYNC.DEFER_BLOCKING 0x0 ;  /* 0x0000000000007b1d */ /* 0x000fec0000010000 */
[----:B------:R-:W4:Y:S02]  /*1d60*/  SYNCS.PHASECHK.TRANS64.TRYWAIT P0, [UR8+0x4000], R3 ;  /* 0x00400003ff0075a7 */ /* 0x000f240008001108 */
[----:B---34-:R-:W-:Y:S05]  /*1d70*/  @!P0 BRA `(.L_x_58) ;  /* 0x0000000800048947 */ /* 0x018fea0003800000 */
.L_x_69:
[----:B------:R-:W-:Y:S05]  /*1d80*/  BRA.U UP0, `(.L_x_59) ;  /* 0x0000000100347547 */ /* 0x000fea000b800000 */
[----:B------:R-:W-:Y:S01]  /*1d90*/  UMOV UR28, 0x0 ;  /* 0x00000000001c7882 */ /* 0x000fe20000000000 */
[----:B------:R-:W-:Y:S01]  /*1da0*/  UMOV UR29, 0x4100010 ;  /* 0x04100010001d7882 */ /* 0x000fe20000000000 */
[----:B------:R-:W-:Y:S01]  /*1db0*/  UMOV UR38, 0x0 ;  /* 0x0000000000267882 */ /* 0x000fe20000000000 */
[----:B------:R-:W-:Y:S01]  /*1dc0*/  UMOV UR39, 0x4100010 ;  /* 0x0410001000277882 */ /* 0x000fe20000000000 */
[----:B------:R-:W-:Y:S01]  /*1dd0*/  UMOV UR40, 0x0 ;  /* 0x0000000000287882 */ /* 0x000fe20000000000 */
[----:B------:R-:W-:Y:S01]  /*1de0*/  UMOV UR41, 0x4100010 ;  /* 0x0410001000297882 */ /* 0x000fe20000000000 */
[----:B------:R3:W-:Y:S01]  /*1df0*/  UTCQMMA gdesc[UR16], gdesc[UR18], tmem[UR25], tmem[UR28], idesc[UR29], UPT ;  /* 0x00ff1c12100075ea */ /* 0x0007e2000b800319 */
[----:B------:R-:W-:Y:S01]  /*1e00*/  UMOV UR42, 0x0 ;  /* 0x00000000002a7882 */ /* 0x000fe20000000000 */
[----:B------:R-:W-:Y:S01]  /*1e10*/  UMOV UR43, 0x4100010 ;  /* 0x04100010002b7882 */ /* 0x000fe20000000000 */
[----:B------:R3:W-:Y:S01]  /*1e20*/  UTCQMMA gdesc[UR20], gdesc[UR22], tmem[UR25], tmem[UR38], idesc[UR39], UPT ;  /* 0x00ff2616140075ea */ /* 0x0007e2000b800319 */
[----:B------:R3:W-:Y:S01]  /*1e30*/  UTCQMMA gdesc[UR26], gdesc[UR32], tmem[UR25], tmem[UR40], idesc[UR41], UPT ;  /* 0x00ff28201a0075ea */ /* 0x0007e2000b800319 */
[----:B------:R3:W-:Y:S01]  /*1e40*/  UTCQMMA gdesc[UR34], gdesc[UR36], tmem[UR25], tmem[UR42], idesc[UR43], UPT ;  /* 0x00ff2a24220075ea */ /* 0x0007e2000b800319 */
[----:B------:R-:W-:Y:S01]  /*1e50*/  NOP ;  /* 0x0000000000007918 */ /* 0x000fe20000000000 */
.L_x_59:
[----:B------:R-:W-:-:S04]  /*1e60*/  ELECT P0, URZ, PT ;  /* 0x0000000000ff782f */ /* 0x000fc80003800000 */
[----:B------:R-:W-:-:S13]  /*1e70*/  ISETP.LT.U32.AND P0, PT, R36, 0x20, P0 ;  /* 0x000000202400780c */ /* 0x000fda0000701070 */
[----:B------:R-:W-:Y:S01]  /*1e80*/  VOTEU.ANY UP0, P0 ;  /* 0x0000000000ff7886 */ /* 0x000fe20000000100 */
[----:B------:R-:W-:-:S04]  /*1e90*/  VOTEU.ANY UP1, P0 ;  /* 0x0000000000ff7886 */ /* 0x000fc80000020100 */
[----:B------:R-:W-:Y:S02]  /*1ea0*/  @UP0 UMOV UR9, UR4 ;  /* 0x0000000400090c82 */ /* 0x000fe40008000000 */
[----:B------:R4:W-:Y:S01]  /*1eb0*/  @UP1 UTCBAR [UR9], URZ ;  /* 0x000000ff090013e9 */ /* 0x0009e200080000ff */
[----:B------:R-:W-:Y:S06]  /*1ec0*/  BAR.SYNC.DEFER_BLOCKING 0x0 ;  /* 0x0000000000007b1d */ /* 0x000fec0000010000 */
[----:B------:R-:W3:Y:S02]  /*1ed0*/  SYNCS.PHASECHK.TRANS64.TRYWAIT P0, [UR8+0x4010], R3 ;  /* 0x00401003ff0075a7 */ /* 0x000ee40008001108 */
[----:B---34-:R-:W-:Y:S05]  /*1ee0*/  @!P0 BRA `(.L_x_60) ;  /* 0x0000000400b48947 */ /* 0x018fea0003800000 */
.L_x_70:
[----:B------:R-:W-:Y:S01]  /*1ef0*/  UIADD3 UR10, UPT, UPT, UR10, 0x80, URZ ;  /* 0x000000800a0a7890 */ /* 0x000fe2000fffe0ff */
[----:B------:R-:W-:-:S03]  /*1f00*/  LOP3.LUT R2, R2, 0x1, RZ, 0x3c, !PT ;  /* 0x0000000102027812 */ /* 0x000fc600078e3cff */
[----:B--2---:R-:W-:-:S09]  /*1f10*/  UISETP.GE.AND UP0, UPT, UR10, UR44, UPT ;  /* 0x0000002c0a00728c */ /* 0x004fd2000bf06270 */
[----:B------:R-:W-:Y:S05]  /*1f20*/  BRA.U !UP0, `(.L_x_61) ;  /* 0xfffffffd082c7547 */ /* 0x000fea000b83ffff */
.L_x_54:
[----:B---34-:R-:W-:Y:S01]  /*1f30*/  BAR.SYNC.DEFER_BLOCKING 0x0 ;  /* 0x0000000000007b1d */ /* 0x018fe20000010000 */
[----:B------:R-:W-:-:S05]  /*1f40*/  IMAD.SHL.U32 R2, R0, 0x20, RZ ;  /* 0x0000002000027824 */ /* 0x000fca00078e00ff */
[----:B------:R-:W-:Y:S04]  /*1f50*/  BSSY.RECONVERGENT B4, `(.L_x_62) ;  /* 0x0000004000047945 */ /* 0x000fe80003800200 */
[----:B------:R-:W-:Y:S05]  /*1f60*/  @P3 BRA `(.L_x_63) ;  /* 0x0000000000083947 */ /* 0x000fea0003800000 */
[----:B------:R-:W3:Y:S02]  /*1f70*/  SYNCS.CCTL.IV [UR8+0x4000] ;  /* 0x00400000ff0079b1 */ /* 0x000ee40008000008 */
[----:B---3--:R-:W3:Y:S02]  /*1f80*/  SYNCS.CCTL.IV [UR8+0x4010] ;  /* 0x00401000ff0079b1 */ /* 0x008ee40008000008 */
.L_x_63:
[----:B--2---:R-:W-:Y:S05]  /*1f90*/  BSYNC.RECONVERGENT B4 ;  /* 0x0000000000047941 */ /* 0x004fea0003800200 */
.L_x_62:
[----:B------:R-:W-:Y:S01]  /*1fa0*/  USHF.L.U32 UR24, UR24, 0x15, URZ ;  /* 0x0000001518187899 */ /* 0x000fe200080006ff */
[----:B------:R-:W-:Y:S01]  /*1fb0*/  IMAD.SHL.U32 R3, R0, 0x8, RZ ;  /* 0x0000000800037824 */ /* 0x000fe200078e00ff */
[----:B------:R-:W-:Y:S01]  /*1fc0*/  LOP3.LUT R2, R2, 0xc00, RZ, 0xc0, !PT ;  /* 0x00000c0002027812 */ /* 0x000fe200078ec0ff */
[C---:B------:R-:W-:Y:S01]  /*1fd0*/  IMAD.SHL.U32 R4, R0.reuse, 0x2, RZ ;  /* 0x0000000200047824 */ /* 0x040fe200078e00ff */
[----:B------:R-:W-:Y:S01]  /*1fe0*/  ULOP3.LUT UR24, UR24, 0x600000, URZ, 0xc0, !UPT ;  /* 0x0060000018187892 */ /* 0x000fe2000f8ec0ff */
[----:B------:R-:W-:Y:S01]  /*1ff0*/  IMAD.SHL.U32 R0, R0, 0x40, RZ ;  /* 0x0000004000007824 */ /* 0x000fe200078e00ff */
[----:B------:R-:W-:Y:S02]  /*2000*/  LOP3.LUT R3, R2, 0x30, R3, 0xf8, !PT ;  /* 0x0000003002037812 */ /* 0x000fe400078ef803 */
[----:B------:R-:W-:Y:S01]  /*2010*/  ELECT P0, URZ, PT ;  /* 0x0000000000ff782f */ /* 0x000fe20003800000 */
[----:B------:R-:W-:Y:S01]  /*2020*/  UIADD3 UR24, UPT, UPT, UR25, UR24, URZ ;  /* 0x0000001819187290 */ /* 0x000fe2000fffe0ff */
[----:B------:R-:W-:Y:S01]  /*2030*/  LOP3.LUT R3, R3, 0x20, R4, 0x78, !PT ;  /* 0x0000002003037812 */ /* 0x000fe200078e7804 */
[----:B------:R-:W-:Y:S01]  /*2040*/  UMOV UR9, UR31 ;  /* 0x0000001f00097c82 */ /* 0x000fe20008000000 */
[----:B------:R-:W-:Y:S01]  /*2050*/  ISETP.LT.U32.AND P0, PT, R36, 0x20, P0 ;  /* 0x000000202400780c */ /* 0x000fe20000701070 */
[----:B------:R-:W-:Y:S01]  /*2060*/  UMOV UR10, UR11 ;  /* 0x0000000b000a7c82 */ /* 0x000fe20008000000 */
[----:B------:R-:W-:-:S04]  /*2070*/  LOP3.LUT R0, R3, 0x3c0, R0, 0xf8, !PT ;  /* 0x000003c003007812 */ /* 0x000fc800078ef800 */
[----:B-----5:R-:W-:Y:S01]  /*2080*/  LDTM.16dp32bit_t0_t15.x32 R4, tmem[UR24] ;  /* 0x00000018000479ee */ /* 0x020fe20008a80000 */
[----:B------:R-:W2:Y:S01]  /*2090*/  LDTM.16dp32bit_t16_t31.x32 R4, tmem[UR24+0x20] ;  /* 0x00002018000479ee */ /* 0x000ea20008aa0000 */
[----:B------:R-:W-:Y:S01]  /*20a0*/  LOP3.LUT R2, R0, 0x10, RZ, 0x3c, !PT ;  /* 0x0000001000027812 */ /* 0x000fe200078e3cff */
[----:B------:R-:W-:-:S04]  /*20b0*/  NOP ;  /* 0x0000000000007918 */ /* 0x000fc80000000000 */
[----:B--2---:R-:W-:Y:S01]  /*20c0*/  VOTEU.ANY UP1, P0 ;  /* 0x0000000000ff7886 */ /* 0x004fe20000020100 */
[----:B------:R-:W-:Y:S01]  /*20d0*/  VOTEU.ANY UP0, P0 ;  /* 0x0000000000ff7886 */ /* 0x000fe20000000100 */
[----:B------:R-:W-:Y:S02]  /*20e0*/  F2FP.SATFINITE.E4M3.F32.PACK_AB_MERGE_C R6, R7, R6, RZ ;  /* 0x000000060706723e */ /* 0x000fe400048070ff */
[----:B------:R-:W-:Y:S02]  /*20f0*/  F2FP.SATFINITE.E4M3.F32.PACK_AB_MERGE_C R10, R11, R10, RZ ;  /* 0x0000000a0b0a723e */ /* 0x000fe400048070ff */
[----:B------:R-:W-:Y:S02]  /*2100*/  F2FP.SATFINITE.E4M3.F32.PACK_AB_MERGE_C R14, R15, R14, RZ ;  /* 0x0000000e0f0e723e */ /* 0x000fe400048070ff */
[----:B------:R-:W-:Y:S02]  /*2110*/  F2FP.SATFINITE.E4M3.F32.PACK_AB_MERGE_C R7, R19, R18, RZ ;  /* 0x000000121307723e */ /* 0x000fe400048070ff */
[----:B------:R-:W-:-:S02]  /*2120*/  F2FP.SATFINITE.E4M3.F32.PACK_AB_MERGE_C R22, R23, R22, RZ ;  /* 0x000000161716723e */ /* 0x000fc400048070ff */
[----:B------:R-:W-:Y:S02]  /*2130*/  F2FP.SATFINITE.E4M3.F32.PACK_AB_MERGE_C R26, R27, R26, RZ ;  /* 0x0000001a1b1a723e */ /* 0x000fe400048070ff */
[----:B------:R-:W-:Y:S02]  /*2140*/  F2FP.SATFINITE.E4M3.F32.PACK_AB_MERGE_C R30, R31, R30, RZ ;  /* 0x0000001e1f1e723e */ /* 0x000fe400048070ff */
[----:B------:R-:W-:Y:S02]  /*2150*/  F2FP.SATFINITE.E4M3.F32.PACK_AB_MERGE_C R34, R35, R34, RZ ;  /* 0x000000222322723e */ /* 0x000fe400048070ff */
[----:B------:R-:W-:Y:S02]  /*2160*/  F2FP.SATFINITE.E4M3.F32.PACK_AB_MERGE_C R4, R5, R4, R6 ;  /* 0x000000040504723e */ /* 0x000fe40004807006 */
[----:B------:R-:W-:Y:S02]  /*2170*/  F2FP.SATFINITE.E4M3.F32.PACK_AB_MERGE_C R5, R9, R8, R10 ;  /* 0x000000080905723e */ /* 0x000fe4000480700a */
[----:B------:R-:W-:-:S02]  /*2180*/  F2FP.SATFINITE.E4M3.F32.PACK_AB_MERGE_C R6, R13, R12, R14 ;  /* 0x0000000c0d06723e */ /* 0x000fc4000480700e */
[----:B------:R-:W-:Y:S02]  /*2190*/  F2FP.SATFINITE.E4M3.F32.PACK_AB_MERGE_C R7, R17, R16, R7 ;  /* 0x000000101107723e */ /* 0x000fe40004807007 */
[----:B------:R-:W-:Y:S02]  /*21a0*/  F2FP.SATFINITE.E4M3.F32.PACK_AB_MERGE_C R20, R21, R20, R22 ;  /* 0x000000141514723e */ /* 0x000fe40004807016 */
[----:B------:R-:W-:Y:S01]  /*21b0*/  F2FP.SATFINITE.E4M3.F32.PACK_AB_MERGE_C R21, R25, R24, R26 ;  /* 0x000000181915723e */ /* 0x000fe2000480701a */
[----:B---3--:R2:W-:Y:S01]  /*21c0*/  STS.128 [R0+UR8], R4 ;  /* 0x0000000400007988 */ /* 0x0085e20008000c08 */
[----:B------:R-:W-:Y:S02]  /*21d0*/  F2FP.SATFINITE.E4M3.F32.PACK_AB_MERGE_C R22, R29, R28, R30 ;  /* 0x0000001c1d16723e */ /* 0x000fe4000480701e */
[----:B------:R-:W-:-:S05]  /*21e0*/  F2FP.SATFINITE.E4M3.F32.PACK_AB_MERGE_C R23, R33, R32, R34 ;  /* 0x000000202117723e */ /* 0x000fca0004807022 */
[----:B------:R2:W-:Y:S01]  /*21f0*/  STS.128 [R2+UR8], R20 ;  /* 0x0000001402007988 */ /* 0x0005e20008000c08 */
[----:B------:R3:W-:Y:S06]  /*2200*/  MEMBAR.ALL.CTA ;  /* 0x0000000000007992 */ /* 0x0007ec0000008000 */
[----:B---3--:R-:W3:Y:S02]  /*2210*/  FENCE.VIEW.ASYNC.S ;  /* 0x00000000000073c6 */ /* 0x008ee40000000000 */
[----:B---3--:R-:W-:Y:S06]  /*2220*/  BAR.SYNC.DEFER_BLOCKING 0x0 ;  /* 0x0000000000007b1d */ /* 0x008fec0000010000 */
[----:B------:R2:W-:Y:S01]  /*2230*/  @UP1 UTMASTG.2D [UR8], [UR14] ;  /* 0x000000080e0013b5 */ /* 0x0005e20008008000 */
[----:B------:R0:W-:Y:S01]  /*2240*/  UTMACMDFLUSH ;  /* 0x00000000000079b7 */ /* 0x0001e20000000000 */
[----:B------:R-:W-:-:S04]  /*2250*/  DEPBAR.LE SB0, 0x0 ;  /* 0x000080000000791a */ /* 0x000fc80000000000 */
[----:B------:R-:W-:Y:S08]  /*2260*/  BAR.SYNC.DEFER_BLOCKING 0x0 ;  /* 0x0000000000007b1d */ /* 0x000ff00000010000 */
[----:B------:R-:W-:Y:S06]  /*2270*/  BAR.SYNC.DEFER_BLOCKING 0x0 ;  /* 0x0000000000007b1d */ /* 0x000fec0000010000 */
[----:B--2---:R-:W-:Y:S05]  /*2280*/  @P2 BRA `(.L_x_64) ;  /* 0x0000000000a02947 */ /* 0x004fea0003800000 */
[----:B------:R-:W2:Y:S01]  /*2290*/  S2UR UR5, SR_CgaCtaId ;  /* 0x00000000000579c3 */ /* 0x000ea20000008800 */
[----:B------:R-:W-:Y:S01]  /*22a0*/  NOP ;  /* 0x0000000000007918 */ /* 0x000fe20000000000 */
[----:B------:R-:W-:Y:S01]  /*22b0*/  UMOV UR4, 0x50 ;  /* 0x0000005000047882 */ /* 0x000fe20000000000 */
[----:B------:R-:W-:Y:S02]  /*22c0*/  IMAD.U32 R0, RZ, RZ, UR25 ;  /* 0x00000019ff007e24 */ /* 0x000fe4000f8e00ff */
[----:B------:R-:W-:Y:S02]  /*22d0*/  IMAD.MOV.U32 R3, RZ, RZ, 0x3 ;  /* 0x00000003ff037424 */ /* 0x000fe400078e00ff */
[----:B------:R-:W-:Y:S01]  /*22e0*/  IMAD.MOV.U32 R7, RZ, RZ, 0x1 ;  /* 0x00000001ff077424 */ /* 0x000fe200078e00ff */
[----:B------:R-:W-:-:S04]  /*22f0*/  LOP3.LUT R0, R0, 0xffff, RZ, 0xc0, !PT ;  /* 0x0000ffff00007812 */ /* 0x000fc800078ec0ff */
[----:B------:R-:W-:-:S05]  /*2300*/  SHF.R.U32.HI R0, RZ, 0x5, R0 ;  /* 0x00000005ff007819 */ /* 0x000fca0000011600 */
[----:B------:R-:W-:Y:S01]  /*2310*/  VIADD R2, R0, 0x10 ;  /* 0x0000001000027836 */ /* 0x000fe20000000000 */
[----:B------:R-:W-:Y:S01]  /*2320*/  SHF.L.U32 R0, R3, R0, RZ ;  /* 0x0000000003007219 */ /* 0x000fe200000006ff */
[----:B--2---:R-:W-:-:S03]  /*2330*/  ULEA UR6, UR5, UR4, 0x18 ;  /* 0x0000000405067291 */ /* 0x004fc6000f8ec0ff */
[----:B------:R-:W-:-:S04]  /*2340*/  SHF.L.U32 R3, R7, R2, RZ ;  /* 0x0000000207037219 */ /* 0x000fc800000006ff */
[----:B------:R-:W-:Y:S02]  /*2350*/  LOP3.LUT R0, R3, R0, RZ, 0xfc, !PT ;  /* 0x0000000003007212 */ /* 0x000fe400078efcff */
[----:B------:R-:W2:Y:S02]  /*2360*/  LDS R5, [UR6] ;  /* 0x00000006ff057984 */ /* 0x000ea40008000800 */
[C---:B------:R-:W-:Y:S02]  /*2370*/  LOP3.LUT R2, R0.reuse, 0xffff, RZ, 0xc0, !PT ;  /* 0x0000ffff00027812 */ /* 0x040fe400078ec0ff */
[----:B--2---:R-:W-:-:S04]  /*2380*/  LOP3.LUT R3, R0, 0xffff, R5, 0x80, !PT ;  /* 0x0000ffff00037812 */ /* 0x004fc800078e8005 */
[----:B------:R-:W-:-:S13]  /*2390*/  ISETP.NE.AND P0, PT, R3, R2, PT ;  /* 0x000000020300720c */ /* 0x000fda0003f05270 */
[----:B------:R-:W-:Y:S05]  /*23a0*/  @P0 BRA `(.L_x_65) ;  /* 0x0000000000500947 */ /* 0x000fea0003800000 */
[----:B------:R-:W-:Y:S02]  /*23b0*/  SHF.R.U32.HI R5, RZ, 0x10, R5 ;  /* 0x00000010ff057819 */ /* 0x000fe40000011605 */
[----:B------:R-:W-:-:S04]  /*23c0*/  SHF.R.U32.HI R2, RZ, 0x10, R0 ;  /* 0x00000010ff027819 */ /* 0x000fc80000011600 */
[----:B------:R-:W-:-:S04]  /*23d0*/  LOP3.LUT R5, R5, R2, RZ, 0xc0, !PT ;  /* 0x0000000205057212 */ /* 0x000fc800078ec0ff */
[----:B------:R-:W-:-:S13]  /*23e0*/  ISETP.NE.AND P0, PT, R5, R2, PT ;  /* 0x000000020500720c */ /* 0x000fda0003f05270 */
[----:B------:R-:W-:Y:S05]  /*23f0*/  @P0 BRA `(.L_x_66) ;  /* 0x0000000000300947 */ /* 0x000fea0003800000 */
[----:B------:R-:W-:Y:S01]  /*2400*/  R2UR UR4, R0 ;  /* 0x00000000000472ca */ /* 0x000fe200000e0000 */
[----:B------:R-:W-:Y:S01]  /*2410*/  VOTEU.ANY UR5, UPT, PT ;  /* 0x0000000000057886 */ /* 0x000fe200038e0100 */
[----:B------:R-:W2:Y:S01]  /*2420*/  S2R R0, SR_LANEID ;  /* 0x0000000000007919 */ /* 0x000ea20000000000 */
[----:B------:R-:W-:-:S10]  /*2430*/  UFLO.U32 UR5, UR5 ;  /* 0x00000005000572bd */ /* 0x000fd400080e0000 */
[----:B------:R-:W-:-:S06]  /*2440*/  ULOP3.LUT UR4, URZ, UR4, URZ, 0x33, !UPT ;  /* 0x00000004ff047292 */ /* 0x000fcc000f8e33ff */
[----:B------:R-:W-:-:S04]  /*2450*/  IMAD.U32 R2, RZ, RZ, UR4 ;  /* 0x00000004ff027e24 */ /* 0x000fc8000f8e00ff */
[----:B------:R-:W3:Y:S02]  /*2460*/  REDUX UR7, R2 ;  /* 0x00000000020773c4 */ /* 0x000ee40000000000 */
[----:B------:R4:W-:Y:S01]  /*2470*/  UTCATOMSWS.AND URZ, UR4 ;  /* 0x0000000400ff79e3 */ /* 0x0009e20008000000 */
[----:B--2---:R-:W-:Y:S01]  /*2480*/  ISETP.EQ.U32.AND P0, PT, R0, UR5, PT ;  /* 0x0000000500007c0c */ /* 0x004fe2000bf02070 */
[----:B---3--:R-:W-:-:S12]  /*2490*/  IMAD.U32 R0, RZ, RZ, UR7 ;  /* 0x00000007ff007e24 */ /* 0x008fd8000f8e00ff */
[----:B------:R4:W-:Y:S01]  /*24a0*/  @P0 ATOMS.AND RZ, [UR6], R0 ;  /* 0x00000000ffff098c */ /* 0x0009e2000a800006 */
[----:B------:R-:W-:Y:S05]  /*24b0*/  BRA `(.L_x_64) ;  /* 0x0000000000147947 */ /* 0x000fea0003800000 */
.L_x_66:
[----:B------:R-:W-:-:S07]  /*24c0*/  MOV R2, 0x24e0 ;  /* 0x000024e000027802 */ /* 0x000fce0000000f00 */
[----:B-1----:R-:W-:Y:S05]  /*24d0*/  CALL.REL.NOINC `($__internal_0_$__cuda_sm10x_tcgen05_guardrail_trap_col_being_dealloced_not_returned_by_alloc) ;  /* 0x0000000000447944 */ /* 0x002fea0003c00000 */
[----:B------:R-:W-:Y:S05]  /*24e0*/  BRA `(.L_x_64) ;  /* 0x0000000000087947 */ /* 0x000fea0003800000 */
.L_x_65:
[----:B------:R-:W-:-:S07]  /*24f0*/  MOV R2, 0x2510 ;  /* 0x0000251000027802 */ /* 0x000fce0000000f00 */
[----:B-1----:R-:W-:Y:S05]  /*2500*/  CALL.REL.NOINC `($__internal_2_$__cuda_sm10x_tcgen05_guardrail_trap_unallocated_columns_being_dealloced) ;  /* 0x0000000000507944 */ /* 0x002fea0003c00000 */
.L_x_64:
[----:B------:R-:W-:Y:S01]  /*2510*/  NOP ;  /* 0x0000000000007918 */ /* 0x000fe20000000000 */
[----:B----4-:R-:W-:Y:S05]  /*2520*/  EXIT ;  /* 0x000000000000794d */ /* 0x010fea0003800000 */
.L_x_55:
[----:B------:R-:W2:Y:S02]  /*2530*/  SYNCS.PHASECHK.TRANS64.TRYWAIT P0, [UR8+0x4000], RZ ;  /* 0x004000ffff0075a7 */ /* 0x000ea40008001108 */
[----:B--2---:R-:W-:Y:S05]  /*2540*/  @!P0 BRA `(.L_x_55) ;  /* 0xfffffffc00f88947 */ /* 0x004fea000383ffff */
[----:B------:R-:W-:Y:S05]  /*2550*/  BRA `(.L_x_67) ;  /* 0xfffffff400287947 */ /* 0x000fea000383ffff */
.L_x_57:
[----:B------:R-:W2:Y:S02]  /*2560*/  SYNCS.PHASECHK.TRANS64.TRYWAIT P1, [UR8+0x4010], RZ ;  /* 0x004010ffff0075a7 */ /* 0x000ea40008021108 */
[----:B--2---:R-:W-:Y:S05]  /*2570*/  @!P1 BRA `(.L_x_57) ;  /* 0xfffffffc00f89947 */ /* 0x004fea000383ffff */
[----:B------:R-:W-:Y:S05]  /*2580*/  BRA `(.L_x_68) ;  /* 0xfffffff400847947 */ /* 0x000fea000383ffff */
.L_x_58:
[----:B------:R-:W3:Y:S02]  /*2590*/  SYNCS.PHASECHK.TRANS64.TRYWAIT P0, [UR8+0x4000], R3 ;  /* 0x00400003ff0075a7 */ /* 0x000ee40008001108 */
[----:B---3--:R-:W-:Y:S05]  /*25a0*/  @!P0 BRA `(.L_x_58) ;  /* 0xfffffffc00f88947 */ /* 0x008fea000383ffff */
[----:B------:R-:W-:Y:S05]  /*25b0*/  BRA `(.L_x_69) ;  /* 0xfffffff400f07947 */ /* 0x000fea000383ffff */
.L_x_60:
[----:B------:R-:W3:Y:S02]  /*25c0*/  SYNCS.PHASECHK.TRANS64.TRYWAIT P0, [UR8+0x4010], R3 ;  /* 0x00401003ff0075a7 */ /* 0x000ee40008001108 */
[----:B---3--:R-:W-:Y:S05]  /*25d0*/  @!P0 BRA `(.L_x_60) ;  /* 0xfffffffc00f88947 */ /* 0x008fea000383ffff */
[----:B------:R-:W-:Y:S05]  /*25e0*/  BRA `(.L_x_70) ;  /* 0xfffffff800407947 */ /* 0x000fea000383ffff */
        .weak           $__internal_0_$__cuda_sm10x_tcgen05_guardrail_trap_col_being_dealloced_not_returned_by_alloc
        .type           $__internal_0_$__cuda_sm10x_tcgen05_guardrail_trap_col_being_dealloced_not_returned_by_alloc,@function
        .size           $__internal_0_$__cuda_sm10x_tcgen05_guardrail_trap_col_being_dealloced_not_returned_by_alloc,($__internal_1_$__cuda_sm10x_tcgen05_guardrail_trap_phase_invalid_during_alloc - $__internal_0_$__cuda_sm10x_tcgen05_guardrail_trap_col_being_dealloced_not_returned_by_alloc)
$__internal_0_$__cuda_sm10x_tcgen05_guardrail_trap_col_being_dealloced_not_returned_by_alloc:
[----:B------:R-:W-:Y:S05]  /*25f0*/  BPT.TRAP 0x1 ;  /* 0x000000040000795c */ /* 0x000fea0000300000 */
[----:B------:R-:W-:-:S04]  /*2600*/  IMAD.MOV.U32 R3, RZ, RZ, 0x0 ;  /* 0x00000000ff037424 */ /* 0x000fc800078e00ff */
[----:B------:R-:W-:Y:S05]  /*2610*/  RET.REL.NODEC R2 `(gluon_tcgen05) ;  /* 0xffffffd802787950 */ /* 0x000fea0003c3ffff */
        .weak           $__internal_1_$__cuda_sm10x_tcgen05_guardrail_trap_phase_invalid_during_alloc
        .type           $__internal_1_$__cuda_sm10x_tcgen05_guardrail_trap_phase_invalid_during_alloc,@function
        .size           $__internal_1_$__cuda_sm10x_tcgen05_guardrail_trap_phase_invalid_during_alloc,($__internal_2_$__cuda_sm10x_tcgen05_guardrail_trap_unallocated_columns_being_dealloced - $__internal_1_$__cuda_sm10x_tcgen05_guardrail_trap_phase_invalid_during_alloc)
$__internal_1_$__cuda_sm10x_tcgen05_guardrail_trap_phase_invalid_during_alloc:
[----:B------:R-:W-:Y:S05]  /*2620*/  BPT.TRAP 0x1 ;  /* 0x000000040000795c */ /* 0x000fea0000300000 */
[----:B------:R-:W-:-:S04]  /*2630*/  IMAD.MOV.U32 R3, RZ, RZ, 0x0 ;  /* 0x00000000ff037424 */ /* 0x000fc800078e00ff */
[----:B------:R-:W-:Y:S05]  /*2640*/  RET.REL.NODEC R2 `(gluon_tcgen05) ;  /* 0xffffffd8026c7950 */ /* 0x000fea0003c3ffff */
        .weak           $__internal_2_$__cuda_sm10x_tcgen05_guardrail_trap_unallocated_columns_being_dealloced
        .type           $__internal_2_$__cuda_sm10x_tcgen05_guardrail_trap_unallocated_columns_being_dealloced,@function
        .size           $__internal_2_$__cuda_sm10x_tcgen05_guardrail_trap_unallocated_columns_being_dealloced,(.L_x_74 - $__internal_2_$__cuda_sm10x_tcgen05_guardrail_trap_unallocated_columns_being_dealloced)
$__internal_2_$__cuda_sm10x_tcgen05_guardrail_trap_unallocated_columns_being_dealloced:
[----:B------:R-:W-:Y:S05]  /*2650*/  BPT.TRAP 0x1 ;  /* 0x000000040000795c */ /* 0x000fea0000300000 */
[----:B------:R-:W-:-:S04]  /*2660*/  IMAD.MOV.U32 R3, RZ, RZ, 0x0 ;  /* 0x00000000ff037424 */ /* 0x000fc800078e00ff */
[----:B------:R-:W-:Y:S05]  /*2670*/  RET.REL.NODEC R2 `(gluon_tcgen05) ;  /* 0xffffffd802607950 */ /* 0x000fea0003c3ffff */
.L_x_71:
[----:B------:R-:W-:-:S00]  /*2680*/  BRA `(.L_x_71) ;  /* 0xfffffffc00fc7947 */ /* 0x000fc0000383ffff */
[----:B------:R-:W-:-:S00]  /*2690*/  NOP ;  /* 0x0000000000007918 */ /* 0x000fc00000000000 */
        /* <DEDUP_REMOVED lines=14> */
.L_x_74:


//--------------------- .nv.shared.gluon_tcgen05  --------------------------
	.section	.nv.shared.gluon_tcgen05,"aw",@nobits
	.sectionflags	@""
	.align	16
	.zero		1024


//--------------------- .nv.shared.reserved.0     --------------------------
	.section	.nv.shared.reserved.0,"aw",@nobits
	.align	8
	.weak		__nv_reservedSMEM_offset_0_alias
	.size		__nv_reservedSMEM_offset_0_alias, 0, 64
	.other		__nv_reservedSMEM_offset_0_alias,@"STO_CUDA_RESERVED_SHARED STV_DEFAULT"
__nv_reservedSMEM_offset_0_alias:
	.zero		0
.nv.shared.reserved.0:
	.zero		64
	.weak		__nv_reservedSMEM_allocation_phase
	.type		__nv_reservedSMEM_allocation_phase,@object
	.size		__nv_reservedSMEM_allocation_phase,(.L_0 - __nv_reservedSMEM_allocation_phase)
__nv_reservedSMEM_allocation_phase:
	.zero		1
.L_0:
	.zero		7
	.weak		__nv_reservedSMEM_devtool_atexit_pc
	.type		__nv_reservedSMEM_devtool_atexit_pc,@object
	.size		__nv_reservedSMEM_devtool_atexit_pc,(__nv_reservedSMEM_allocation_mask - __nv_reservedSMEM_devtool_atexit_pc)
__nv_reservedSMEM_devtool_atexit_pc:
	.zero		8
	.weak		__nv_reservedSMEM_allocation_mask
	.type		__nv_reservedSMEM_allocation_mask,@object
	.size		__nv_reservedSMEM_allocation_mask,(.L_2 - __nv_reservedSMEM_allocation_mask)
__nv_reservedSMEM_allocation_mask:
	.zero		4
.L_2:


//--------------------- .nv.constant0.gluon_tcgen05 --------------------------
	.section	.nv.constant0.gluon_tcgen05,"a",@progbits
	.sectionflags	@""
	.align	4
.nv.constant0.gluon_tcgen05:
	.zero		976


//--------------------- SYMBOLS --------------------------

	.type		.nv.reservedSmem.offset0,@object
	.size		.nv.reservedSmem.offset0,0x4
	.type		.nv.reservedSmem.cap,@object
	.size		.nv.reservedSmem.cap,0x4
